	.headerflags	@"EF_CUDA_TEXMODE_UNIFIED EF_CUDA_64BIT_ADDRESS EF_CUDA_ACCELERATORS EF_CUDA_SM90 EF_CUDA_VIRTUAL_SM(EF_CUDA_SM90)"
	.elftype	@"ET_EXEC"


//--------------------- .nv.info                  --------------------------
	.section	.nv.info,"",@"SHT_CUDA_INFO"
	.align	4


	//----- nvinfo : EIATTR_REGCOUNT
	.align		4
        /*0000*/ 	.byte	0x04, 0x2f
        /*0002*/ 	.short	(.L_1 - .L_0)
	.align		4
.L_0:
        /*0004*/ 	.word	index@(triton_poi_fused_cat_19)
        /*0008*/ 	.word	0x0000005e


	//----- nvinfo : EIATTR_MIN_STACK_SIZE
	.align		4
.L_1:
        /*000c*/ 	.byte	0x04, 0x12
        /*000e*/ 	.short	(.L_3 - .L_2)
	.align		4
.L_2:
        /*0010*/ 	.word	index@(triton_poi_fused_cat_19)
        /*0014*/ 	.word	0x00000000


	//----- nvinfo : EIATTR_FRAME_SIZE
	.align		4
.L_3:
        /*0018*/ 	.byte	0x04, 0x11
        /*001a*/ 	.short	(.L_5 - .L_4)
	.align		4
.L_4:
        /*001c*/ 	.word	index@(triton_poi_fused_cat_19)
        /*0020*/ 	.word	0x00000000


	//----- nvinfo : EIATTR_MIN_STACK_SIZE
	.align		4
.L_5:
        /*0024*/ 	.byte	0x04, 0x12
        /*0026*/ 	.short	(.L_7 - .L_6)
	.align		4
.L_6:
        /*0028*/ 	.word	index@(triton_poi_fused_cat_19)
        /*002c*/ 	.word	0x00000000
.L_7:


//--------------------- .nv.info.triton_poi_fused_cat_19 --------------------------
	.section	.nv.info.triton_poi_fused_cat_19,"",@"SHT_CUDA_INFO"
	.sectionflags	@""
	.align	4


	//----- nvinfo : EIATTR_CUDA_API_VERSION
	.align		4
        /*0000*/ 	.byte	0x04, 0x37
        /*0002*/ 	.short	(.L_9 - .L_8)
.L_8:
        /*0004*/ 	.word	0x0000007c


	//----- nvinfo : EIATTR_KPARAM_INFO
	.align		4
.L_9:
        /*0008*/ 	.byte	0x04, 0x17
        /*000a*/ 	.short	(.L_11 - .L_10)
.L_10:
        /*000c*/ 	.word	0x00000000
        /*0010*/ 	.short	0x000d
        /*0012*/ 	.short	0x0068
        /*0014*/ 	.byte	0x00, 0xf0, 0x11, 0x00


	//----- nvinfo : EIATTR_KPARAM_INFO
	.align		4
.L_11:
        /*0018*/ 	.byte	0x04, 0x17
        /*001a*/ 	.short	(.L_13 - .L_12)
.L_12:
        /*001c*/ 	.word	0x00000000
        /*0020*/ 	.short	0x000c
        /*0022*/ 	.short	0x0060
        /*0024*/ 	.byte	0x00, 0xf4, 0x21, 0x00


	//----- nvinfo : EIATTR_KPARAM_INFO
	.align		4
.L_13:
        /*0028*/ 	.byte	0x04, 0x17
        /*002a*/ 	.short	(.L_15 - .L_14)
.L_14:
        /*002c*/ 	.word	0x00000000
        /*0030*/ 	.short	0x000b
        /*0032*/ 	.short	0x0058
        /*0034*/ 	.byte	0x00, 0xf4, 0x21, 0x00


	//----- nvinfo : EIATTR_KPARAM_INFO
	.align		4
.L_15:
        /*0038*/ 	.byte	0x04, 0x17
        /*003a*/ 	.short	(.L_17 - .L_16)
.L_16:
        /*003c*/ 	.word	0x00000000
        /*0040*/ 	.short	0x000a
        /*0042*/ 	.short	0x0050
        /*0044*/ 	.byte	0x00, 0xf4, 0x21, 0x00


	//----- nvinfo : EIATTR_KPARAM_INFO
	.align		4
.L_17:
        /*0048*/ 	.byte	0x04, 0x17
        /*004a*/ 	.short	(.L_19 - .L_18)
.L_18:
        /*004c*/ 	.word	0x00000000
        /*0050*/ 	.short	0x0009
        /*0052*/ 	.short	0x0048
        /*0054*/ 	.byte	0x00, 0xf4, 0x21, 0x00


	//----- nvinfo : EIATTR_KPARAM_INFO
	.align		4
.L_19:
        /*0058*/ 	.byte	0x04, 0x17
        /*005a*/ 	.short	(.L_21 - .L_20)
.L_20:
        /*005c*/ 	.word	0x00000000
        /*0060*/ 	.short	0x0008
        /*0062*/ 	.short	0x0040
        /*0064*/ 	.byte	0x00, 0xf4, 0x21, 0x00


	//----- nvinfo : EIATTR_KPARAM_INFO
	.align		4
.L_21:
        /*0068*/ 	.byte	0x04, 0x17
        /*006a*/ 	.short	(.L_23 - .L_22)
.L_22:
        /*006c*/ 	.word	0x00000000
        /*0070*/ 	.short	0x0007
        /*0072*/ 	.short	0x0038
        /*0074*/ 	.byte	0x00, 0xf4, 0x21, 0x00


	//----- nvinfo : EIATTR_KPARAM_INFO
	.align		4
.L_23:
        /*0078*/ 	.byte	0x04, 0x17
        /*007a*/ 	.short	(.L_25 - .L_24)
.L_24:
        /*007c*/ 	.word	0x00000000
        /*0080*/ 	.short	0x0006
        /*0082*/ 	.short	0x0030
        /*0084*/ 	.byte	0x00, 0xf4, 0x21, 0x00


	//----- nvinfo : EIATTR_KPARAM_INFO
	.align		4
.L_25:
        /*0088*/ 	.byte	0x04, 0x17
        /*008a*/ 	.short	(.L_27 - .L_26)
.L_26:
        /*008c*/ 	.word	0x00000000
        /*0090*/ 	.short	0x0005
        /*0092*/ 	.short	0x0028
        /*0094*/ 	.byte	0x00, 0xf4, 0x21, 0x00


	//----- nvinfo : EIATTR_KPARAM_INFO
	.align		4
.L_27:
        /*0098*/ 	.byte	0x04, 0x17
        /*009a*/ 	.short	(.L_29 - .L_28)
.L_28:
        /*009c*/ 	.word	0x00000000
        /*00a0*/ 	.short	0x0004
        /*00a2*/ 	.short	0x0020
        /*00a4*/ 	.byte	0x00, 0xf4, 0x21, 0x00


	//----- nvinfo : EIATTR_KPARAM_INFO
	.align		4
.L_29:
        /*00a8*/ 	.byte	0x04, 0x17
        /*00aa*/ 	.short	(.L_31 - .L_30)
.L_30:
        /*00ac*/ 	.word	0x00000000
        /*00b0*/ 	.short	0x0003
        /*00b2*/ 	.short	0x0018
        /*00b4*/ 	.byte	0x00, 0xf4, 0x21, 0x00


	//----- nvinfo : EIATTR_KPARAM_INFO
	.align		4
.L_31:
        /*00b8*/ 	.byte	0x04, 0x17
        /*00ba*/ 	.short	(.L_33 - .L_32)
.L_32:
        /*00bc*/ 	.word	0x00000000
        /*00c0*/ 	.short	0x0002
        /*00c2*/ 	.short	0x0010
        /*00c4*/ 	.byte	0x00, 0xf4, 0x21, 0x00


	//----- nvinfo : EIATTR_KPARAM_INFO
	.align		4
.L_33:
        /*00c8*/ 	.byte	0x04, 0x17
        /*00ca*/ 	.short	(.L_35 - .L_34)
.L_34:
        /*00cc*/ 	.word	0x00000000
        /*00d0*/ 	.short	0x0001
        /*00d2*/ 	.short	0x0008
        /*00d4*/ 	.byte	0x00, 0xf4, 0x21, 0x00


	//----- nvinfo : EIATTR_KPARAM_INFO
	.align		4
.L_35:
        /*00d8*/ 	.byte	0x04, 0x17
        /*00da*/ 	.short	(.L_37 - .L_36)
.L_36:
        /*00dc*/ 	.word	0x00000000
        /*00e0*/ 	.short	0x0000
        /*00e2*/ 	.short	0x0000
        /*00e4*/ 	.byte	0x00, 0xf4, 0x21, 0x00


	//----- nvinfo : EIATTR_SPARSE_MMA_MASK
	.align		4
.L_37:
        /*00e8*/ 	.byte	0x03, 0x50
        /*00ea*/ 	.short	0x0000


	//----- nvinfo : EIATTR_MAXREG_COUNT
	.align		4
        /*00ec*/ 	.byte	0x03, 0x1b
        /*00ee*/ 	.short	0x00ff


	//----- nvinfo : EIATTR_EXIT_INSTR_OFFSETS
	.align		4
        /*00f0*/ 	.byte	0x04, 0x1c
        /*00f2*/ 	.short	(.L_39 - .L_38)


	//   ....[0]....
.L_38:
        /*00f4*/ 	.word	0x000079f0


	//   ....[1]....
        /*00f8*/ 	.word	0x00007a10


	//----- nvinfo : EIATTR_REQNTID
	.align		4
.L_39:
        /*00fc*/ 	.byte	0x04, 0x10
        /*00fe*/ 	.short	(.L_41 - .L_40)
.L_40:
        /*0100*/ 	.word	0x00000080
        /*0104*/ 	.word	0x00000001
        /*0108*/ 	.word	0x00000001


	//----- nvinfo : EIATTR_CBANK_PARAM_SIZE
	.align		4
.L_41:
        /*010c*/ 	.byte	0x03, 0x19
        /*010e*/ 	.short	0x006c


	//----- nvinfo : EIATTR_PARAM_CBANK
	.align		4
        /*0110*/ 	.byte	0x04, 0x0a
        /*0112*/ 	.short	(.L_43 - .L_42)
	.align		4
.L_42:
        /*0114*/ 	.word	index@(.nv.constant0.triton_poi_fused_cat_19)
        /*0118*/ 	.short	0x0210
        /*011a*/ 	.short	0x006c


	//----- nvinfo : EIATTR_SW_WAR
	.align		4
.L_43:
        /*011c*/ 	.byte	0x04, 0x36
        /*011e*/ 	.short	(.L_45 - .L_44)
.L_44:
        /*0120*/ 	.word	0x00000008
.L_45:


//--------------------- .nv.callgraph             --------------------------
	.section	.nv.callgraph,"",@"SHT_CUDA_CALLGRAPH"
	.align	4
	.sectionentsize	8
	.align		4
        /*0000*/ 	.word	0x00000000
	.align		4
        /*0004*/ 	.word	0xffffffff
	.align		4
        /*0008*/ 	.word	0x00000000
	.align		4
        /*000c*/ 	.word	0xfffffffe
	.align		4
        /*0010*/ 	.word	0x00000000
	.align		4
        /*0014*/ 	.word	0xfffffffd
	.align		4
        /*0018*/ 	.word	0x00000000
	.align		4
        /*001c*/ 	.word	0xfffffffc


//--------------------- .text.triton_poi_fused_cat_19 --------------------------
	.section	.text.triton_poi_fused_cat_19,"ax",@progbits
	.align	128
        .global         triton_poi_fused_cat_19
        .type           triton_poi_fused_cat_19,@function
        .size           triton_poi_fused_cat_19,(.L_x_1 - triton_poi_fused_cat_19)
        .other          triton_poi_fused_cat_19,@"STO_CUDA_ENTRY STV_DEFAULT"
triton_poi_fused_cat_19:
.text.triton_poi_fused_cat_19:
[----:B------:R-:W0:Y:S01]  /*0000*/  LDC R1, c[0x0][0x28] ;  /* 0x00000a00ff017b82 */ /* 0x000e220000000800 */
[----:B------:R-:W1:Y:S01]  /*0010*/  S2R R0, SR_CTAID.X ;  /* 0x0000000000007919 */ /* 0x000e620000002500 */
[----:B------:R-:W-:Y:S01]  /*0020*/  ULDC.64 UR4, c[0x0][0x208] ;  /* 0x0000820000047ab9 */ /* 0x000fe20000000a00 */
[----:B------:R-:W-:Y:S01]  /*0030*/  IMAD.MOV.U32 R57, RZ, RZ, RZ ;  /* 0x000000ffff397224 */ /* 0x000fe200078e00ff */
[----:B------:R-:W2:Y:S01]  /*0040*/  S2R R17, SR_TID.X ;  /* 0x0000000000117919 */ /* 0x000ea20000002100 */
[----:B-1----:R-:W-:Y:S01]  /*0050*/  SHF.R.S32.HI R3, RZ, 0x15, R0 ;  /* 0x00000015ff037819 */ /* 0x002fe20000011400 */
[----:B------:R-:W-:Y:S02]  /*0060*/  IMAD.SHL.U32 R0, R0, 0x400, RZ ;  /* 0x0000040000007824 */ /* 0x000fe400078e00ff */
[----:B--2---:R-:W-:Y:S01]  /*0070*/  IMAD.SHL.U32 R17, R17, 0x4, RZ ;  /* 0x0000000411117824 */ /* 0x004fe200078e00ff */
[----:B------:R-:W-:Y:S01]  /*0080*/  SGXT R3, R3, 0x1 ;  /* 0x000000010303781a */ /* 0x000fe20000000200 */
[----:B------:R-:W-:-:S02]  /*0090*/  VIADD R44, R0, 0x1 ;  /* 0x00000001002c7836 */ /* 0x000fc40000000000 */
[C---:B------:R-:W-:Y:S01]  /*00a0*/  VIADD R40, R0.reuse, 0x2 ;  /* 0x0000000200287836 */ /* 0x040fe20000000000 */
[----:B------:R-:W-:Y:S01]  /*00b0*/  LOP3.LUT R17, R0, 0x1fc, R17, 0xf8, !PT ;  /* 0x000001fc00117812 */ /* 0x000fe200078ef811 */
[----:B------:R-:W-:Y:S01]  /*00c0*/  VIADD R42, R0, 0x3 ;  /* 0x00000003002a7836 */ /* 0x000fe20000000000 */
[C---:B------:R-:W-:Y:S02]  /*00d0*/  LEA.HI R2, R3.reuse, R44, RZ, 0x2 ;  /* 0x0000002c03027211 */ /* 0x040fe400078f10ff */
[----:B------:R-:W-:Y:S02]  /*00e0*/  LEA.HI R4, R3, R40, RZ, 0x2 ;  /* 0x0000002803047211 */ /* 0x000fe400078f10ff */
[----:B------:R-:W-:Y:S01]  /*00f0*/  LOP3.LUT R5, R2, 0xfffffc04, RZ, 0xc0, !PT ;  /* 0xfffffc0402057812 */ /* 0x000fe200078ec0ff */
[C---:B------:R-:W-:Y:S01]  /*0100*/  IMAD.HI R2, R17.reuse, 0x550e73f5, RZ ;  /* 0x550e73f511027827 */ /* 0x040fe200078e02ff */
[----:B------:R-:W-:Y:S02]  /*0110*/  SHF.R.S32.HI R55, RZ, 0x2, R17 ;  /* 0x00000002ff377819 */ /* 0x000fe40000011411 */
[----:B------:R-:W-:Y:S01]  /*0120*/  LOP3.LUT R11, R17, 0x200, RZ, 0xfc, !PT ;  /* 0x00000200110b7812 */ /* 0x000fe200078efcff */
[----:B------:R-:W-:Y:S01]  /*0130*/  IMAD.IADD R44, R44, 0x1, -R5 ;  /* 0x000000012c2c7824 */ /* 0x000fe200078e0a05 */
[----:B------:R-:W-:Y:S01]  /*0140*/  LOP3.LUT R7, R4, 0xfffffc04, RZ, 0xc0, !PT ;  /* 0xfffffc0404077812 */ /* 0x000fe200078ec0ff */
[----:B------:R-:W-:Y:S01]  /*0150*/  IMAD.HI R4, R55, 0x550e73f5, RZ ;  /* 0x550e73f537047827 */ /* 0x000fe200078e02ff */
[----:B------:R-:W-:-:S02]  /*0160*/  SHF.R.U32.HI R5, RZ, 0x1f, R2 ;  /* 0x0000001fff057819 */ /* 0x000fc40000011602 */
[----:B------:R-:W-:Y:S01]  /*0170*/  LEA.HI R3, R3, R42, RZ, 0x2 ;  /* 0x0000002a03037211 */ /* 0x000fe200078f10ff */
[----:B------:R-:W-:Y:S01]  /*0180*/  IMAD.HI R38, R11, 0x550e73f5, RZ ;  /* 0x550e73f50b267827 */ /* 0x000fe200078e02ff */
[----:B------:R-:W-:Y:S02]  /*0190*/  LEA.HI.SX32 R0, R2, R5, 0x11 ;  /* 0x0000000502007211 */ /* 0x000fe400078f8aff */
[----:B------:R-:W-:Y:S01]  /*01a0*/  SHF.R.S32.HI R54, RZ, 0x2, R11 ;  /* 0x00000002ff367819 */ /* 0x000fe2000001140b */
[----:B------:R-:W-:Y:S01]  /*01b0*/  IMAD.IADD R40, R40, 0x1, -R7 ;  /* 0x0000000128287824 */ /* 0x000fe200078e0a07 */
[----:B------:R-:W-:Y:S02]  /*01c0*/  SHF.R.U32.HI R5, RZ, 0x1f, R4 ;  /* 0x0000001fff057819 */ /* 0x000fe40000011604 */
[----:B------:R-:W-:Y:S01]  /*01d0*/  SHF.R.U32.HI R7, RZ, 0x1f, R38 ;  /* 0x0000001fff077819 */ /* 0x000fe20000011626 */
[----:B------:R-:W-:Y:S01]  /*01e0*/  IMAD.HI R2, R54, 0x550e73f5, RZ ;  /* 0x550e73f536027827 */ /* 0x000fe200078e02ff */
[----:B------:R-:W-:-:S02]  /*01f0*/  LOP3.LUT R3, R3, 0xfffffc04, RZ, 0xc0, !PT ;  /* 0xfffffc0403037812 */ /* 0x000fc400078ec0ff */
[----:B------:R-:W-:Y:S01]  /*0200*/  LEA.HI.SX32 R4, R4, R5, 0x13 ;  /* 0x0000000504047211 */ /* 0x000fe200078f9aff */
[----:B------:R-:W-:Y:S01]  /*0210*/  IMAD R5, R0, -0x18140, R17 ;  /* 0xfffe7ec000057824 */ /* 0x000fe200078e0211 */
[----:B------:R-:W-:Y:S01]  /*0220*/  LEA.HI.SX32 R38, R38, R7, 0x11 ;  /* 0x0000000726267211 */ /* 0x000fe200078f8aff */
[----:B------:R-:W-:Y:S01]  /*0230*/  IMAD.IADD R42, R42, 0x1, -R3 ;  /* 0x000000012a2a7824 */ /* 0x000fe200078e0a03 */
[----:B------:R-:W-:Y:S01]  /*0240*/  SHF.R.U32.HI R3, RZ, 0x1f, R2 ;  /* 0x0000001fff037819 */ /* 0x000fe20000011602 */
[----:B------:R-:W-:Y:S01]  /*0250*/  IMAD R15, R4, -0x6050, R55 ;  /* 0xffff9fb0040f7824 */ /* 0x000fe200078e0237 */
[----:B------:R-:W-:Y:S01]  /*0260*/  SHF.R.S32.HI R4, RZ, 0x1f, R5 ;  /* 0x0000001fff047819 */ /* 0x000fe20000011405 */
[----:B------:R-:W-:Y:S01]  /*0270*/  IMAD R33, R38, -0x18140, R11 ;  /* 0xfffe7ec026217824 */ /* 0x000fe200078e020b */
[----:B------:R-:W-:Y:S01]  /*0280*/  LEA.HI.SX32 R3, R2, R3, 0x13 ;  /* 0x0000000302037211 */ /* 0x000fe200078f9aff */
[C---:B------:R-:W-:Y:S01]  /*0290*/  VIADD R6, R15.reuse, 0xffffc000 ;  /* 0xffffc0000f067836 */ /* 0x040fe20000000000 */
[-C--:B------:R-:W-:Y:S01]  /*02a0*/  LEA.HI R2, R4, R5.reuse, RZ, 0x10 ;  /* 0x0000000504027211 */ /* 0x080fe200078f80ff */
[----:B------:R-:W-:Y:S01]  /*02b0*/  IMAD R10, R0, 0x10000, R5 ;  /* 0x00010000000a7824 */ /* 0x000fe200078e0205 */
[----:B------:R-:W-:Y:S01]  /*02c0*/  LEA.HI R35, R4, R5, RZ, 0xc ;  /* 0x0000000504237211 */ /* 0x000fe200078f60ff */
[----:B------:R-:W-:Y:S01]  /*02d0*/  IMAD R45, R38, 0x10000, R33 ;  /* 0x00010000262d7824 */ /* 0x000fe200078e0221 */
[----:B------:R-:W-:Y:S01]  /*02e0*/  ISETP.GE.U32.AND P0, PT, R6, 0x1800, PT ;  /* 0x000018000600780c */ /* 0x000fe20003f06070 */
[C---:B------:R-:W-:Y:S01]  /*02f0*/  IMAD R19, R15.reuse, 0x4, R44 ;  /* 0x000000040f137824 */ /* 0x040fe200078e022c */
[----:B------:R-:W-:Y:S01]  /*0300*/  SHF.R.S32.HI R7, RZ, 0x1f, R10 ;  /* 0x0000001fff077819 */ /* 0x000fe2000001140a */
[C---:B------:R-:W-:Y:S01]  /*0310*/  IMAD R23, R15.reuse, 0x4, R42 ;  /* 0x000000040f177824 */ /* 0x040fe200078e022a */
[----:B------:R-:W-:Y:S01]  /*0320*/  LOP3.LUT R6, R2, 0xffff0000, RZ, 0xc0, !PT ;  /* 0xffff000002067812 */ /* 0x000fe200078ec0ff */
[----:B------:R-:W-:Y:S01]  /*0330*/  IMAD R9, R0, 0x10000, R19 ;  /* 0x0001000000097824 */ /* 0x000fe200078e0213 */
[----:B------:R-:W-:Y:S01]  /*0340*/  SHF.R.S32.HI R2, RZ, 0x1f, R45 ;  /* 0x0000001fff027819 */ /* 0x000fe2000001142d */
[----:B------:R-:W-:Y:S01]  /*0350*/  IMAD R21, R15, 0x4, R40 ;  /* 0x000000040f157824 */ /* 0x000fe200078e0228 */
[----:B------:R-:W-:Y:S01]  /*0360*/  LEA.HI R10, R7, R10, RZ, 0x10 ;  /* 0x0000000a070a7211 */ /* 0x000fe200078f80ff */
[----:B------:R-:W-:Y:S01]  /*0370*/  IMAD.IADD R7, R5, 0x1, -R6 ;  /* 0x0000000105077824 */ /* 0x000fe200078e0a06 */
[----:B------:R-:W-:Y:S01]  /*0380*/  LEA.HI R45, R2, R45, RZ, 0x10 ;  /* 0x0000002d022d7211 */ /* 0x000fe200078f80ff */
[C---:B------:R-:W-:Y:S01]  /*0390*/  IMAD R5, R0.reuse, 0x10000, R23 ;  /* 0x0001000000057824 */ /* 0x040fe200078e0217 */
[----:B------:R-:W-:Y:S01]  /*03a0*/  SHF.R.S32.HI R26, RZ, 0x1f, R33 ;  /* 0x0000001fff1a7819 */ /* 0x000fe20000011421 */
[----:B------:R-:W-:Y:S01]  /*03b0*/  IMAD R18, R0, 0x10000, R21 ;  /* 0x0001000000127824 */ /* 0x000fe200078e0215 */
[----:B------:R-:W-:-:S02]  /*03c0*/  SHF.R.S32.HI R2, RZ, 0x1f, R9 ;  /* 0x0000001fff027819 */ /* 0x000fc40000011409 */
[----:B------:R-:W-:Y:S02]  /*03d0*/  LEA.HI R4, R26, R33, RZ, 0x10 ;  /* 0x000000211a047211 */ /* 0x000fe400078f80ff */
[----:B------:R-:W-:Y:S02]  /*03e0*/  LEA.HI R9, R2, R9, RZ, 0x10 ;  /* 0x0000000902097211 */ /* 0x000fe400078f80ff */
[----:B------:R-:W-:Y:S02]  /*03f0*/  LEA R43, R15, 0xffff0000, 0x2 ;  /* 0xffff00000f2b7811 */ /* 0x000fe400078e10ff */
[----:B------:R-:W-:Y:S02]  /*0400*/  SHF.R.S32.HI R2, RZ, 0x1f, R5 ;  /* 0x0000001fff027819 */ /* 0x000fe40000011405 */
[----:B------:R-:W-:Y:S01]  /*0410*/  LOP3.LUT R4, R4, 0xffff0000, RZ, 0xc0, !PT ;  /* 0xffff000004047812 */ /* 0x000fe200078ec0ff */
[----:B------:R-:W-:Y:S01]  /*0420*/  IMAD.HI R20, R43, 0x2aaaaaab, RZ ;  /* 0x2aaaaaab2b147827 */ /* 0x000fe200078e02ff */
[----:B------:R-:W-:-:S02]  /*0430*/  LEA.HI R5, R2, R5, RZ, 0x10 ;  /* 0x0000000502057211 */ /* 0x000fc400078f80ff */
[----:B------:R-:W-:Y:S01]  /*0440*/  SHF.R.S32.HI R13, RZ, 0x1f, R18 ;  /* 0x0000001fff0d7819 */ /* 0x000fe20000011412 */
[----:B------:R-:W-:Y:S01]  /*0450*/  IMAD R14, R0, 0x6000, R43 ;  /* 0x00006000000e7824 */ /* 0x000fe200078e022b */
[----:B------:R-:W-:Y:S01]  /*0460*/  SHF.R.S32.HI R2, RZ, 0x1f, R19 ;  /* 0x0000001fff027819 */ /* 0x000fe20000011413 */
[----:B------:R-:W-:Y:S01]  /*0470*/  IMAD.IADD R47, R44, 0x1, R43 ;  /* 0x000000012c2f7824 */ /* 0x000fe200078e022b */
[----:B------:R-:W-:Y:S01]  /*0480*/  LEA.HI R26, R26, R33, RZ, 0xc ;  /* 0x000000211a1a7211 */ /* 0x000fe200078f60ff */
[----:B------:R-:W-:Y:S01]  /*0490*/  IMAD.IADD R33, R33, 0x1, -R4 ;  /* 0x0000000121217824 */ /* 0x000fe200078e0a04 */
[----:B------:R-:W-:Y:S01]  /*04a0*/  LEA.HI R18, R13, R18, RZ, 0x10 ;  /* 0x000000120d127211 */ /* 0x000fe200078f80ff */
[----:B------:R-:W-:Y:S01]  /*04b0*/  IMAD.HI R14, R14, 0x2aaaaaab, RZ ;  /* 0x2aaaaaab0e0e7827 */ /* 0x000fe200078e02ff */
[----:B------:R-:W-:Y:S02]  /*04c0*/  LEA.HI R4, R2, R19, RZ, 0x10 ;  /* 0x0000001302047211 */ /* 0x000fe400078f80ff */
[----:B------:R-:W-:Y:S01]  /*04d0*/  SHF.R.U32.HI R13, RZ, 0x1f, R20 ;  /* 0x0000001fff0d7819 */ /* 0x000fe20000011614 */
[----:B------:R-:W-:Y:S01]  /*04e0*/  IMAD.HI R16, R47, 0x2aaaaaab, RZ ;  /* 0x2aaaaaab2f107827 */ /* 0x000fe200078e02ff */
[----:B------:R-:W-:-:S02]  /*04f0*/  LOP3.LUT R4, R4, 0xffff0000, RZ, 0xc0, !PT ;  /* 0xffff000004047812 */ /* 0x000fc400078ec0ff */
[----:B------:R-:W-:Y:S01]  /*0500*/  LEA.HI R20, R20, R13, RZ, 0x14 ;  /* 0x0000000d14147211 */ /* 0x000fe200078fa0ff */
[----:B------:R-:W-:Y:S01]  /*0510*/  IMAD R13, R3, -0x6050, R54 ;  /* 0xffff9fb0030d7824 */ /* 0x000fe200078e0236 */
[----:B------:R-:W-:Y:S01]  /*0520*/  LEA.HI R37, R2, R19, RZ, 0xc ;  /* 0x0000001302257211 */ /* 0x000fe200078f60ff */
[----:B------:R-:W-:Y:S01]  /*0530*/  IMAD.IADD R3, R19, 0x1, -R4 ;  /* 0x0000000113037824 */ /* 0x000fe200078e0a04 */
[----:B------:R-:W-:Y:S01]  /*0540*/  SHF.R.S32.HI R36, RZ, 0x1f, R21 ;  /* 0x0000001fff247819 */ /* 0x000fe20000011415 */
[C---:B------:R-:W-:Y:S01]  /*0550*/  IMAD R19, R13.reuse, 0x4, R44 ;  /* 0x000000040d137824 */ /* 0x040fe200078e022c */
[----:B------:R-:W-:Y:S01]  /*0560*/  SHF.R.S32.HI R8, RZ, 0x1f, R23 ;  /* 0x0000001fff087819 */ /* 0x000fe20000011417 */
[----:B------:R-:W-:Y:S01]  /*0570*/  IMAD R27, R13, 0x4, R42 ;  /* 0x000000040d1b7824 */ /* 0x000fe200078e022a */
[----:B------:R-:W-:Y:S01]  /*0580*/  LEA.HI R6, R36, R21, RZ, 0x10 ;  /* 0x0000001524067211 */ /* 0x000fe200078f80ff */
[----:B------:R-:W-:Y:S01]  /*0590*/  IMAD R39, R38, 0x10000, R19 ;  /* 0x0001000026277824 */ /* 0x000fe200078e0213 */
[-C--:B------:R-:W-:Y:S01]  /*05a0*/  LEA.HI R2, R8, R23.reuse, RZ, 0x10 ;  /* 0x0000001708027211 */ /* 0x080fe200078f80ff */
[--C-:B------:R-:W-:Y:S01]  /*05b0*/  IMAD.IADD R49, R40, 0x1, R43.reuse ;  /* 0x0000000128317824 */ /* 0x100fe200078e022b */
[----:B------:R-:W-:Y:S01]  /*05c0*/  LOP3.LUT R6, R6, 0xffff0000, RZ, 0xc0, !PT ;  /* 0xffff000006067812 */ /* 0x000fe200078ec0ff */
[----:B------:R-:W-:Y:S01]  /*05d0*/  IMAD.IADD R51, R42, 0x1, R43 ;  /* 0x000000012a337824 */ /* 0x000fe200078e022b */
[----:B------:R-:W-:Y:S01]  /*05e0*/  LEA.HI R4, R8, R23, RZ, 0xc ;  /* 0x0000001708047211 */ /* 0x000fe200078f60ff */
[----:B------:R-:W-:Y:S01]  /*05f0*/  IMAD.HI R22, R49, 0x2aaaaaab, RZ ;  /* 0x2aaaaaab31167827 */ /* 0x000fe200078e02ff */
[----:B------:R-:W-:-:S02]  /*0600*/  SHF.R.S32.HI R8, RZ, 0x1f, R39 ;  /* 0x0000001fff087819 */ /* 0x000fc40000011427 */
[----:B------:R-:W-:Y:S01]  /*0610*/  LEA.HI R36, R36, R21, RZ, 0xc ;  /* 0x0000001524247211 */ /* 0x000fe200078f60ff */
[----:B------:R-:W-:Y:S01]  /*0620*/  IMAD.IADD R6, R21, 0x1, -R6 ;  /* 0x0000000115067824 */ /* 0x000fe200078e0a06 */
[----:B------:R-:W-:Y:S01]  /*0630*/  LOP3.LUT R2, R2, 0xffff0000, RZ, 0xc0, !PT ;  /* 0xffff000002027812 */ /* 0x000fe200078ec0ff */
[----:B------:R-:W-:Y:S01]  /*0640*/  IMAD R21, R13, 0x4, R40 ;  /* 0x000000040d157824 */ /* 0x000fe200078e0228 */
[----:B------:R-:W-:Y:S01]  /*0650*/  LEA.HI R39, R8, R39, RZ, 0x10 ;  /* 0x0000002708277211 */ /* 0x000fe200078f80ff */
[C---:B------:R-:W-:Y:S01]  /*0660*/  IMAD R8, R38.reuse, 0x10000, R27 ;  /* 0x0001000026087824 */ /* 0x040fe200078e021b */
[----:B------:R-:W-:Y:S01]  /*0670*/  SHF.R.U32.HI R25, RZ, 0x1f, R16 ;  /* 0x0000001fff197819 */ /* 0x000fe20000011610 */
[----:B------:R-:W-:Y:S01]  /*0680*/  IMAD.IADD R2, R23, 0x1, -R2 ;  /* 0x0000000117027824 */ /* 0x000fe200078e0a02 */
[--C-:B------:R-:W-:Y:S01]  /*0690*/  SHF.R.S32.HI R30, RZ, 0x1f, R21.reuse ;  /* 0x0000001fff1e7819 */ /* 0x100fe20000011415 */
[----:B------:R-:W-:Y:S01]  /*06a0*/  IMAD R41, R38, 0x10000, R21 ;  /* 0x0001000026297824 */ /* 0x000fe200078e0215 */
[----:B------:R-:W-:Y:S01]  /*06b0*/  SHF.R.S32.HI R23, RZ, 0x1f, R8 ;  /* 0x0000001fff177819 */ /* 0x000fe20000011408 */
[----:B------:R-:W-:Y:S01]  /*06c0*/  IMAD.HI R29, R51, 0x2aaaaaab, RZ ;  /* 0x2aaaaaab331d7827 */ /* 0x000fe200078e02ff */
[----:B------:R-:W-:-:S02]  /*06d0*/  LEA.HI R24, R16, R25, RZ, 0x14 ;  /* 0x0000001910187211 */ /* 0x000fc400078fa0ff */
[----:B------:R-:W-:Y:S02]  /*06e0*/  SHF.R.S32.HI R12, RZ, 0x1f, R41 ;  /* 0x0000001fff0c7819 */ /* 0x000fe40000011429 */
[----:B------:R-:W-:Y:S02]  /*06f0*/  LEA.HI R8, R23, R8, RZ, 0x10 ;  /* 0x0000000817087211 */ /* 0x000fe400078f80ff */
[----:B------:R-:W-:Y:S02]  /*0700*/  SHF.R.U32.HI R23, RZ, 0x1f, R14 ;  /* 0x0000001fff177819 */ /* 0x000fe4000001160e */
[----:B------:R-:W-:Y:S02]  /*0710*/  LEA.HI R41, R12, R41, RZ, 0x10 ;  /* 0x000000290c297211 */ /* 0x000fe400078f80ff */
[----:B------:R-:W-:Y:S02]  /*0720*/  LEA.HI R28, R14, R23, RZ, 0x14 ;  /* 0x000000170e1c7211 */ /* 0x000fe400078fa0ff */
[----:B------:R-:W-:-:S02]  /*0730*/  SHF.R.S32.HI R12, RZ, 0x1f, R19 ;  /* 0x0000001fff0c7819 */ /* 0x000fc40000011413 */
[----:B------:R-:W-:Y:S02]  /*0740*/  SHF.R.U32.HI R23, RZ, 0x1f, R22 ;  /* 0x0000001fff177819 */ /* 0x000fe40000011616 */
[----:B------:R-:W-:Y:S02]  /*0750*/  LEA.HI R16, R30, R21, RZ, 0x10 ;  /* 0x000000151e107211 */ /* 0x000fe400078f80ff */
[----:B------:R-:W-:Y:S02]  /*0760*/  LEA.HI R14, R12, R19, RZ, 0x10 ;  /* 0x000000130c0e7211 */ /* 0x000fe400078f80ff */
[----:B------:R-:W-:Y:S02]  /*0770*/  SHF.R.U32.HI R32, RZ, 0x1f, R29 ;  /* 0x0000001fff207819 */ /* 0x000fe4000001161d */
[----:B------:R-:W-:Y:S01]  /*0780*/  LEA.HI R46, R22, R23, RZ, 0x14 ;  /* 0x00000017162e7211 */ /* 0x000fe200078fa0ff */
[----:B------:R-:W-:Y:S01]  /*0790*/  IMAD R22, R0, 0x6000, R47 ;  /* 0x0000600000167824 */ /* 0x000fe200078e022f */
[----:B------:R-:W-:-:S02]  /*07a0*/  LOP3.LUT R16, R16, 0xffff0000, RZ, 0xc0, !PT ;  /* 0xffff000010107812 */ /* 0x000fc400078ec0ff */
[----:B------:R-:W-:Y:S01]  /*07b0*/  LOP3.LUT R14, R14, 0xffff0000, RZ, 0xc0, !PT ;  /* 0xffff00000e0e7812 */ /* 0x000fe200078ec0ff */
[----:B------:R-:W-:Y:S01]  /*07c0*/  IMAD.HI R25, R22, 0x2aaaaaab, RZ ;  /* 0x2aaaaaab16197827 */ /* 0x000fe200078e02ff */
[----:B------:R-:W-:Y:S02]  /*07d0*/  LEA.HI R48, R29, R32, RZ, 0x14 ;  /* 0x000000201d307211 */ /* 0x000fe400078fa0ff */
[----:B------:R-:W-:Y:S01]  /*07e0*/  LEA.HI R29, R12, R19, RZ, 0xc ;  /* 0x000000130c1d7211 */ /* 0x000fe200078f60ff */
[----:B------:R-:W-:Y:S01]  /*07f0*/  IMAD.IADD R19, R19, 0x1, -R14 ;  /* 0x0000000113137824 */ /* 0x000fe200078e0a0e */
[----:B------:R-:W-:Y:S01]  /*0800*/  LEA.HI R30, R30, R21, RZ, 0xc ;  /* 0x000000151e1e7211 */ /* 0x000fe200078f60ff */
[----:B------:R-:W-:Y:S01]  /*0810*/  IMAD.IADD R21, R21, 0x1, -R16 ;  /* 0x0000000115157824 */ /* 0x000fe200078e0a10 */
[----:B------:R-:W-:Y:S01]  /*0820*/  SHF.R.S32.HI R12, RZ, 0x1f, R27 ;  /* 0x0000001fff0c7819 */ /* 0x000fe2000001141b */
[C---:B------:R-:W-:Y:S01]  /*0830*/  IMAD R16, R0.reuse, 0x6000, R49 ;  /* 0x0000600000107824 */ /* 0x040fe200078e0231 */
[----:B------:R-:W-:Y:S01]  /*0840*/  SHF.R.S32.HI R34, RZ, 0x1f, R47 ;  /* 0x0000001fff227819 */ /* 0x000fe2000001142f */
[----:B------:R-:W-:Y:S01]  /*0850*/  IMAD R22, R0, 0x6000, R51 ;  /* 0x0000600000167824 */ /* 0x000fe200078e0233 */
[-C--:B------:R-:W-:Y:S01]  /*0860*/  LEA.HI R14, R12, R27.reuse, RZ, 0x10 ;  /* 0x0000001b0c0e7211 */ /* 0x080fe200078f80ff */
[----:B------:R-:W-:Y:S01]  /*0870*/  IMAD.HI R23, R16, 0x2aaaaaab, RZ ;  /* 0x2aaaaaab10177827 */ /* 0x000fe200078e02ff */
[----:B------:R-:W-:-:S02]  /*0880*/  LEA.HI R31, R12, R27, RZ, 0xc ;  /* 0x0000001b0c1f7211 */ /* 0x000fc400078f60ff */
[----:B------:R-:W-:Y:S01]  /*0890*/  SHF.R.U32.HI R12, RZ, 0x1f, R25 ;  /* 0x0000001fff0c7819 */ /* 0x000fe20000011619 */
[----:B------:R-:W-:Y:S01]  /*08a0*/  IMAD.HI R22, R22, 0x2aaaaaab, RZ ;  /* 0x2aaaaaab16167827 */ /* 0x000fe200078e02ff */
[----:B------:R-:W-:Y:S02]  /*08b0*/  LOP3.LUT R14, R14, 0xffff0000, RZ, 0xc0, !PT ;  /* 0xffff00000e0e7812 */ /* 0x000fe400078ec0ff */
[----:B------:R-:W-:Y:S01]  /*08c0*/  LEA.HI R25, R25, R12, RZ, 0x14 ;  /* 0x0000000c19197211 */ /* 0x000fe200078fa0ff */
[----:B------:R-:W-:Y:S01]  /*08d0*/  IMAD R16, R24, -0x6000, R47 ;  /* 0xffffa00018107824 */ /* 0x000fe200078e022f */
[----:B------:R-:W-:Y:S01]  /*08e0*/  SHF.R.U32.HI R12, RZ, 0x1f, R23 ;  /* 0x0000001fff0c7819 */ /* 0x000fe20000011617 */
[----:B------:R-:W-:Y:S01]  /*08f0*/  IMAD.IADD R27, R27, 0x1, -R14 ;  /* 0x000000011b1b7824 */ /* 0x000fe200078e0a0e */
[----:B------:R-:W-:Y:S01]  /*0900*/  LEA.HI R34, R34, R47, RZ, 0xa ;  /* 0x0000002f22227211 */ /* 0x000fe200078f50ff */
[----:B------:R-:W-:Y:S01]  /*0910*/  IMAD R14, R46, -0x6000, R49 ;  /* 0xffffa0002e0e7824 */ /* 0x000fe200078e0231 */
[----:B------:R-:W-:-:S02]  /*0920*/  LEA.HI R23, R23, R12, RZ, 0x14 ;  /* 0x0000000c17177211 */ /* 0x000fc400078fa0ff */
[----:B------:R-:W-:Y:S02]  /*0930*/  SHF.R.U32.HI R47, RZ, 0x1f, R22 ;  /* 0x0000001fff2f7819 */ /* 0x000fe40000011616 */
[----:B------:R-:W-:Y:S02]  /*0940*/  SHF.R.S32.HI R12, RZ, 0x1f, R51 ;  /* 0x0000001fff0c7819 */ /* 0x000fe40000011433 */
[----:B------:R-:W-:Y:S02]  /*0950*/  SHF.R.S32.HI R46, RZ, 0xc, R35 ;  /* 0x0000000cff2e7819 */ /* 0x000fe40000011423 */
[----:B------:R-:W-:Y:S02]  /*0960*/  LEA.HI R24, R22, R47, RZ, 0x14 ;  /* 0x0000002f16187211 */ /* 0x000fe400078fa0ff */
[----:B------:R-:W-:Y:S02]  /*0970*/  SHF.R.S32.HI R32, RZ, 0x1f, R49 ;  /* 0x0000001fff207819 */ /* 0x000fe40000011431 */
[----:B------:R-:W-:Y:S01]  /*0980*/  LEA.HI R22, R12, R51, RZ, 0xa ;  /* 0x000000330c167211 */ /* 0x000fe200078f50ff */
[----:B------:R-:W-:Y:S01]  /*0990*/  IMAD R12, R48, -0x6000, R51 ;  /* 0xffffa000300c7824 */ /* 0x000fe200078e0233 */
[----:B------:R-:W-:-:S02]  /*09a0*/  SGXT R46, R46, 0x8 ;  /* 0x000000082e2e781a */ /* 0x000fc40000000200 */
[----:B------:R-:W-:Y:S02]  /*09b0*/  SHF.R.S32.HI R48, RZ, 0xc, R26 ;  /* 0x0000000cff307819 */ /* 0x000fe4000001141a */
[----:B------:R-:W-:Y:S02]  /*09c0*/  PRMT R47, R10, 0xbb32, RZ ;  /* 0x0000bb320a2f7816 */ /* 0x000fe400000000ff */
[----:B------:R-:W-:Y:S02]  /*09d0*/  LEA.HI R32, R32, R49, RZ, 0xa ;  /* 0x0000003120207211 */ /* 0x000fe400078f50ff */
[C---:B------:R-:W-:Y:S02]  /*09e0*/  PRMT R50, R45.reuse, 0xbb32, RZ ;  /* 0x0000bb322d327816 */ /* 0x040fe400000000ff */
[----:B------:R-:W-:Y:S02]  /*09f0*/  LOP3.LUT R49, R46, 0xffff, RZ, 0xc0, !PT ;  /* 0x0000ffff2e317812 */ /* 0x000fe400078ec0ff */
[----:B------:R-:W-:Y:S01]  /*0a00*/  SGXT R46, R48, 0x8 ;  /* 0x00000008302e781a */ /* 0x000fe20000000200 */
[----:B------:R-:W-:Y:S01]  /*0a10*/  IMAD.MOV.U32 R48, RZ, RZ, R50 ;  /* 0x000000ffff307224 */ /* 0x000fe200078e0032 */
[----:B------:R-:W-:-:S02]  /*0a20*/  PRMT R5, R45, 0x7632, R5 ;  /* 0x000076322d057816 */ /* 0x000fc40000000005 */
[----:B------:R-:W-:Y:S02]  /*0a30*/  SHF.R.S32.HI R45, RZ, 0xf, R47 ;  /* 0x0000000fff2d7819 */ /* 0x000fe4000001142f */
[----:B------:R-:W-:Y:S02]  /*0a40*/  LOP3.LUT R50, R46, 0xffff, RZ, 0xc0, !PT ;  /* 0x0000ffff2e327812 */ /* 0x000fe400078ec0ff */
[----:B------:R-:W-:Y:S02]  /*0a50*/  PRMT R10, R10, 0x7632, R10 ;  /* 0x000076320a0a7816 */ /* 0x000fe4000000000a */
[----:B------:R-:W-:Y:S02]  /*0a60*/  LOP3.LUT R45, R45, 0xffff, RZ, 0xc0, !PT ;  /* 0x0000ffff2d2d7812 */ /* 0x000fe400078ec0ff */
[----:B------:R-:W-:Y:S02]  /*0a70*/  SHF.R.U32.HI R47, RZ, 0xb, R49 ;  /* 0x0000000bff2f7819 */ /* 0x000fe40000011631 */
[----:B------:R-:W-:-:S02]  /*0a80*/  SHF.R.U32.HI R49, RZ, 0xb, R50 ;  /* 0x0000000bff317819 */ /* 0x000fc40000011632 */
[----:B------:R-:W-:Y:S02]  /*0a90*/  SHF.R.S32.HI R46, RZ, 0xf, R48 ;  /* 0x0000000fff2e7819 */ /* 0x000fe40000011430 */
[----:B------:R-:W-:Y:S02]  /*0aa0*/  LEA.HI R45, R45, R10, RZ, 0x12 ;  /* 0x0000000a2d2d7211 */ /* 0x000fe400078f90ff */
[----:B------:R-:W-:Y:S02]  /*0ab0*/  LOP3.LUT R48, R47, 0xf, RZ, 0xc0, !PT ;  /* 0x0000000f2f307812 */ /* 0x000fe400078ec0ff */
[----:B------:R-:W-:Y:S02]  /*0ac0*/  LOP3.LUT R49, R49, 0xf, RZ, 0xc0, !PT ;  /* 0x0000000f31317812 */ /* 0x000fe400078ec0ff */
[----:B------:R-:W-:Y:S02]  /*0ad0*/  LOP3.LUT R45, R45, 0xfffc, RZ, 0xc0, !PT ;  /* 0x0000fffc2d2d7812 */ /* 0x000fe400078ec0ff */
[----:B------:R-:W-:-:S02]  /*0ae0*/  LOP3.LUT R46, R46, 0xffff, RZ, 0xc0, !PT ;  /* 0x0000ffff2e2e7812 */ /* 0x000fc400078ec0ff */
[----:B------:R-:W-:Y:S01]  /*0af0*/  LEA.HI R48, R35, R48, RZ, 0x14 ;  /* 0x0000003023307211 */ /* 0x000fe200078fa0ff */
[----:B------:R-:W-:Y:S01]  /*0b00*/  IMAD.MOV R45, RZ, RZ, -R45 ;  /* 0x000000ffff2d7224 */ /* 0x000fe200078e0a2d */
[----:B------:R-:W-:Y:S02]  /*0b10*/  LEA.HI R49, R26, R49, RZ, 0x14 ;  /* 0x000000311a317211 */ /* 0x000fe400078fa0ff */
[----:B------:R-:W-:Y:S02]  /*0b20*/  LEA.HI R46, R46, R5, RZ, 0x12 ;  /* 0x000000052e2e7211 */ /* 0x000fe400078f90ff */
[----:B------:R-:W-:Y:S02]  /*0b30*/  LOP3.LUT R48, R48, 0xf0, RZ, 0xc0, !PT ;  /* 0x000000f030307812 */ /* 0x000fe400078ec0ff */
[----:B------:R-:W-:Y:S02]  /*0b40*/  LOP3.LUT R49, R49, 0xf0, RZ, 0xc0, !PT ;  /* 0x000000f031317812 */ /* 0x000fe400078ec0ff */
[----:B------:R-:W-:Y:S01]  /*0b50*/  LOP3.LUT R46, R46, 0xfffc, RZ, 0xc0, !PT ;  /* 0x0000fffc2e2e7812 */ /* 0x000fe200078ec0ff */
[----:B------:R-:W-:Y:S01]  /*0b60*/  IMAD.MOV R47, RZ, RZ, -R48 ;  /* 0x000000ffff2f7224 */ /* 0x000fe200078e0a30 */
[----:B------:R-:W-:Y:S01]  /*0b70*/  PRMT R45, R45, 0x7710, RZ ;  /* 0x000077102d2d7816 */ /* 0x000fe200000000ff */
[----:B------:R-:W-:Y:S01]  /*0b80*/  IMAD.MOV R49, RZ, RZ, -R49 ;  /* 0x000000ffff317224 */ /* 0x000fe200078e0a31 */
[----:B------:R-:W-:Y:S01]  /*0b90*/  PRMT R41, R39, 0x7632, R41 ;  /* 0x0000763227297816 */ /* 0x000fe20000000029 */
[----:B------:R-:W-:Y:S01]  /*0ba0*/  IMAD.MOV R48, RZ, RZ, -R46 ;  /* 0x000000ffff307224 */ /* 0x000fe200078e0a2e */
[----:B------:R-:W-:Y:S01]  /*0bb0*/  PRMT R46, R47, 0x7710, RZ ;  /* 0x000077102f2e7816 */ /* 0x000fe200000000ff */
[----:B------:R-:W-:Y:S01]  /*0bc0*/  IMAD.IADD R10, R10, 0x1, R45 ;  /* 0x000000010a0a7824 */ /* 0x000fe200078e022d */
[----:B------:R-:W-:-:S02]  /*0bd0*/  PRMT R47, R49, 0x7710, RZ ;  /* 0x00007710312f7816 */ /* 0x000fc400000000ff */
[----:B------:R-:W-:Y:S02]  /*0be0*/  LEA.HI R35, R35, R46, RZ, 0x14 ;  /* 0x0000002e23237211 */ /* 0x000fe400078fa0ff */
[----:B------:R-:W-:Y:S02]  /*0bf0*/  LOP3.LUT R46, R10, 0xffff, RZ, 0xc0, !PT ;  /* 0x0000ffff0a2e7812 */ /* 0x000fe400078ec0ff */
[----:B------:R-:W-:Y:S02]  /*0c00*/  LEA.HI R10, R26, R47, RZ, 0x14 ;  /* 0x0000002f1a0a7211 */ /* 0x000fe400078fa0ff */
[----:B------:R-:W-:Y:S01]  /*0c10*/  SHF.R.S32.HI R26, RZ, 0xc, R37 ;  /* 0x0000000cff1a7819 */ /* 0x000fe20000011425 */
[----:B------:R-:W-:Y:S01]  /*0c20*/  IMAD R7, R46, 0x10000, R7 ;  /* 0x000100002e077824 */ /* 0x000fe200078e0207 */
[----:B------:R-:W-:Y:S02]  /*0c30*/  PRMT R48, R48, 0x7710, RZ ;  /* 0x0000771030307816 */ /* 0x000fe400000000ff */
[----:B------:R-:W-:-:S02]  /*0c40*/  SGXT R26, R26, 0x8 ;  /* 0x000000081a1a781a */ /* 0x000fc40000000200 */
[----:B------:R-:W-:Y:S01]  /*0c50*/  PRMT R46, R9, 0xbb32, RZ ;  /* 0x0000bb32092e7816 */ /* 0x000fe200000000ff */
[----:B------:R-:W-:Y:S01]  /*0c60*/  IMAD.IADD R45, R5, 0x1, R48 ;  /* 0x00000001052d7824 */ /* 0x000fe200078e0230 */
[----:B------:R-:W-:Y:S02]  /*0c70*/  SHF.R.S32.HI R47, RZ, 0xc, R36 ;  /* 0x0000000cff2f7819 */ /* 0x000fe40000011424 */
[----:B------:R-:W-:Y:S02]  /*0c80*/  PRMT R48, R18, 0xbb32, RZ ;  /* 0x0000bb3212307816 */ /* 0x000fe400000000ff */
[----:B------:R-:W-:Y:S02]  /*0c90*/  LOP3.LUT R26, R26, 0xffff, RZ, 0xc0, !PT ;  /* 0x0000ffff1a1a7812 */ /* 0x000fe400078ec0ff */
[----:B------:R-:W-:Y:S02]  /*0ca0*/  PRMT R5, R18, 0x7632, R5 ;  /* 0x0000763212057816 */ /* 0x000fe40000000005 */
[----:B------:R-:W-:-:S02]  /*0cb0*/  SHF.R.S32.HI R18, RZ, 0xf, R46 ;  /* 0x0000000fff127819 */ /* 0x000fc4000001142e */
[----:B------:R-:W-:Y:S01]  /*0cc0*/  SGXT R46, R47, 0x8 ;  /* 0x000000082f2e781a */ /* 0x000fe20000000200 */
[----:B------:R-:W-:Y:S01]  /*0cd0*/  IMAD.MOV.U32 R47, RZ, RZ, R48 ;  /* 0x000000ffff2f7224 */ /* 0x000fe200078e0030 */
[----:B------:R-:W-:Y:S02]  /*0ce0*/  SHF.R.U32.HI R26, RZ, 0xb, R26 ;  /* 0x0000000bff1a7819 */ /* 0x000fe4000001161a */
[----:B------:R-:W-:Y:S02]  /*0cf0*/  PRMT R9, R9, 0x7632, R9 ;  /* 0x0000763209097816 */ /* 0x000fe40000000009 */
[----:B------:R-:W-:Y:S02]  /*0d00*/  LOP3.LUT R18, R18, 0xffff, RZ, 0xc0, !PT ;  /* 0x0000ffff12127812 */ /* 0x000fe400078ec0ff */
[----:B------:R-:W-:Y:S02]  /*0d10*/  LOP3.LUT R48, R46, 0xffff, RZ, 0xc0, !PT ;  /* 0x0000ffff2e307812 */ /* 0x000fe400078ec0ff */
[----:B------:R-:W-:-:S02]  /*0d20*/  LOP3.LUT R46, R26, 0xf, RZ, 0xc0, !PT ;  /* 0x0000000f1a2e7812 */ /* 0x000fc400078ec0ff */
[----:B------:R-:W-:Y:S02]  /*0d30*/  SHF.R.S32.HI R26, RZ, 0xf, R47 ;  /* 0x0000000fff1a7819 */ /* 0x000fe4000001142f */
[----:B------:R-:W-:Y:S02]  /*0d40*/  LEA.HI R18, R18, R9, RZ, 0x12 ;  /* 0x0000000912127211 */ /* 0x000fe400078f90ff */
[----:B------:R-:W-:Y:S02]  /*0d50*/  SHF.R.U32.HI R47, RZ, 0xb, R48 ;  /* 0x0000000bff2f7819 */ /* 0x000fe40000011630 */
        /* <DEDUP_REMOVED lines=9> */
[----:B------:R-:W-:Y:S01]  /*0df0*/  PRMT R18, R18, 0x7710, RZ ;  /* 0x0000771012127816 */ /* 0x000fe200000000ff */
[----:B------:R-:W-:Y:S01]  /*0e00*/  IMAD.MOV R26, RZ, RZ, -R26 ;  /* 0x000000ffff1a7224 */ /* 0x000fe200078e0a1a */
[----:B------:R-:W-:Y:S01]  /*0e10*/  LOP3.LUT R47, R47, 0xf0, RZ, 0xc0, !PT ;  /* 0x000000f02f2f7812 */ /* 0x000fe200078ec0ff */
[----:B------:R-:W-:Y:S01]  /*0e20*/  IMAD.MOV R46, RZ, RZ, -R46 ;  /* 0x000000ffff2e7224 */ /* 0x000fe200078e0a2e */
[----:B------:R-:W-:Y:S01]  /*0e30*/  PRMT R39, R39, 0xbb32, RZ ;  /* 0x0000bb3227277816 */ /* 0x000fe200000000ff */
[----:B------:R-:W-:Y:S01]  /*0e40*/  IMAD.IADD R9, R9, 0x1, R18 ;  /* 0x0000000109097824 */ /* 0x000fe200078e0212 */
[----:B------:R-:W-:Y:S01]  /*0e50*/  PRMT R18, R26, 0x7710, RZ ;  /* 0x000077101a127816 */ /* 0x000fe200000000ff */
[----:B------:R-:W-:Y:S01]  /*0e60*/  IMAD.MOV R47, RZ, RZ, -R47 ;  /* 0x000000ffff2f7224 */ /* 0x000fe200078e0a2f */
[----:B------:R-:W-:-:S02]  /*0e70*/  PRMT R46, R46, 0x7710, RZ ;  /* 0x000077102e2e7816 */ /* 0x000fc400000000ff */
[----:B------:R-:W-:Y:S01]  /*0e80*/  SHF.R.S32.HI R26, RZ, 0xc, R4 ;  /* 0x0000000cff1a7819 */ /* 0x000fe20000011404 */
[----:B------:R-:W-:Y:S01]  /*0e90*/  IMAD.IADD R18, R5, 0x1, R18 ;  /* 0x0000000105127824 */ /* 0x000fe200078e0212 */
[----:B------:R-:W-:Y:S02]  /*0ea0*/  PRMT R47, R47, 0x7710, RZ ;  /* 0x000077102f2f7816 */ /* 0x000fe400000000ff */
[----:B------:R-:W-:Y:S02]  /*0eb0*/  LEA.HI R37, R37, R46, RZ, 0x14 ;  /* 0x0000002e25257211 */ /* 0x000fe400078fa0ff */
[----:B------:R-:W-:Y:S02]  /*0ec0*/  SGXT R26, R26, 0x8 ;  /* 0x000000081a1a781a */ /* 0x000fe40000000200 */
[----:B------:R-:W-:Y:S02]  /*0ed0*/  PRMT R46, R5, 0xbb32, RZ ;  /* 0x0000bb32052e7816 */ /* 0x000fe400000000ff */
[----:B------:R-:W-:-:S02]  /*0ee0*/  LEA.HI R36, R36, R47, RZ, 0x14 ;  /* 0x0000002f24247211 */ /* 0x000fc400078fa0ff */
[----:B------:R-:W-:Y:S02]  /*0ef0*/  LOP3.LUT R47, R26, 0xffff, RZ, 0xc0, !PT ;  /* 0x0000ffff1a2f7812 */ /* 0x000fe400078ec0ff */
[----:B------:R-:W-:Y:S02]  /*0f00*/  SHF.R.S32.HI R26, RZ, 0xf, R46 ;  /* 0x0000000fff1a7819 */ /* 0x000fe4000001142e */
[----:B------:R-:W-:Y:S02]  /*0f10*/  PRMT R5, R5, 0x7632, R5 ;  /* 0x0000763205057816 */ /* 0x000fe40000000005 */
[----:B------:R-:W-:Y:S02]  /*0f20*/  LOP3.LUT R26, R26, 0xffff, RZ, 0xc0, !PT ;  /* 0x0000ffff1a1a7812 */ /* 0x000fe400078ec0ff */
[----:B------:R-:W-:Y:S02]  /*0f30*/  PRMT R46, R41, 0xbb32, RZ ;  /* 0x0000bb32292e7816 */ /* 0x000fe400000000ff */
[----:B------:R-:W-:-:S02]  /*0f40*/  LEA.HI R26, R26, R5, RZ, 0x12 ;  /* 0x000000051a1a7211 */ /* 0x000fc400078f90ff */
[----:B------:R-:W-:Y:S02]  /*0f50*/  SHF.R.S32.HI R39, RZ, 0xf, R39 ;  /* 0x0000000fff277819 */ /* 0x000fe40000011427 */
[----:B------:R-:W-:Y:S02]  /*0f60*/  SHF.R.S32.HI R46, RZ, 0xf, R46 ;  /* 0x0000000fff2e7819 */ /* 0x000fe4000001142e */
[----:B------:R-:W-:Y:S02]  /*0f70*/  LOP3.LUT R26, R26, 0xfffc, RZ, 0xc0, !PT ;  /* 0x0000fffc1a1a7812 */ /* 0x000fe400078ec0ff */
[----:B------:R-:W-:Y:S02]  /*0f80*/  LOP3.LUT R48, R39, 0xffff, RZ, 0xc0, !PT ;  /* 0x0000ffff27307812 */ /* 0x000fe400078ec0ff */
[----:B------:R-:W-:Y:S01]  /*0f90*/  LOP3.LUT R39, R46, 0xffff, RZ, 0xc0, !PT ;  /* 0x0000ffff2e277812 */ /* 0x000fe200078ec0ff */
[----:B------:R-:W-:Y:S01]  /*0fa0*/  IMAD.MOV R46, RZ, RZ, -R26 ;  /* 0x000000ffff2e7224 */ /* 0x000fe200078e0a1a */
[----:B------:R-:W-:-:S02]  /*0fb0*/  SHF.R.U32.HI R47, RZ, 0xb, R47 ;  /* 0x0000000bff2f7819 */ /* 0x000fc4000001162f */
[----:B------:R-:W-:Y:S02]  /*0fc0*/  LEA.HI R26, R48, R41, RZ, 0x12 ;  /* 0x00000029301a7211 */ /* 0x000fe400078f90ff */
[----:B------:R-:W-:Y:S02]  /*0fd0*/  LOP3.LUT R47, R47, 0xf, RZ, 0xc0, !PT ;  /* 0x0000000f2f2f7812 */ /* 0x000fe400078ec0ff */
[----:B------:R-:W-:Y:S02]  /*0fe0*/  LOP3.LUT R26, R26, 0xfffc, RZ, 0xc0, !PT ;  /* 0x0000fffc1a1a7812 */ /* 0x000fe400078ec0ff */
[----:B------:R-:W-:Y:S02]  /*0ff0*/  PRMT R8, R41, 0x7632, R8 ;  /* 0x0000763229087816 */ /* 0x000fe40000000008 */
[----:B------:R-:W-:Y:S01]  /*1000*/  LEA.HI R47, R4, R47, RZ, 0x14 ;  /* 0x0000002f042f7211 */ /* 0x000fe200078fa0ff */
[----:B------:R-:W-:Y:S01]  /*1010*/  IMAD.MOV R48, RZ, RZ, -R26 ;  /* 0x000000ffff307224 */ /* 0x000fe200078e0a1a */
[----:B------:R-:W-:-:S02]  /*1020*/  LEA.HI R39, R39, R8, RZ, 0x12 ;  /* 0x0000000827277211 */ /* 0x000fc400078f90ff */
[----:B------:R-:W-:Y:S02]  /*1030*/  LOP3.LUT R26, R45, 0xffff, RZ, 0xc0, !PT ;  /* 0x0000ffff2d1a7812 */ /* 0x000fe400078ec0ff */
[----:B------:R-:W-:Y:S02]  /*1040*/  LOP3.LUT R47, R47, 0xf0, RZ, 0xc0, !PT ;  /* 0x000000f02f2f7812 */ /* 0x000fe400078ec0ff */
[----:B------:R-:W-:Y:S01]  /*1050*/  LOP3.LUT R39, R39, 0xfffc, RZ, 0xc0, !PT ;  /* 0x0000fffc27277812 */ /* 0x000fe200078ec0ff */
[----:B------:R-:W-:Y:S01]  /*1060*/  IMAD R33, R26, 0x10000, R33 ;  /* 0x000100001a217824 */ /* 0x000fe200078e0221 */
[----:B------:R-:W-:Y:S01]  /*1070*/  PRMT R46, R46, 0x7710, RZ ;  /* 0x000077102e2e7816 */ /* 0x000fe200000000ff */
[----:B------:R-:W-:Y:S01]  /*1080*/  IMAD.MOV R47, RZ, RZ, -R47 ;  /* 0x000000ffff2f7224 */ /* 0x000fe200078e0a2f */
[----:B------:R-:W-:Y:S01]  /*1090*/  PRMT R48, R48, 0x7710, RZ ;  /* 0x0000771030307816 */ /* 0x000fe200000000ff */
[----:B------:R-:W-:Y:S01]  /*10a0*/  IMAD.MOV R39, RZ, RZ, -R39 ;  /* 0x000000ffff277224 */ /* 0x000fe200078e0a27 */
[----:B------:R-:W-:Y:S01]  /*10b0*/  SHF.R.S32.HI R26, RZ, 0xc, R29 ;  /* 0x0000000cff1a7819 */ /* 0x000fe2000001141d */
[----:B------:R-:W-:Y:S01]  /*10c0*/  IMAD.IADD R46, R5, 0x1, R46 ;  /* 0x00000001052e7824 */ /* 0x000fe200078e022e */
[----:B------:R-:W-:Y:S01]  /*10d0*/  SHF.R.S32.HI R45, RZ, 0xc, R30 ;  /* 0x0000000cff2d7819 */ /* 0x000fe2000001141e */
[----:B------:R-:W-:Y:S01]  /*10e0*/  IMAD.IADD R41, R41, 0x1, R48 ;  /* 0x0000000129297824 */ /* 0x000fe200078e0230 */
[----:B------:R-:W-:-:S02]  /*10f0*/  SGXT R26, R26, 0x8 ;  /* 0x000000081a1a781a */ /* 0x000fc40000000200 */
[----:B------:R-:W-:Y:S02]  /*1100*/  SGXT R45, R45, 0x8 ;  /* 0x000000082d2d781a */ /* 0x000fe40000000200 */
[----:B------:R-:W-:Y:S02]  /*1110*/  PRMT R5, R47, 0x7710, RZ ;  /* 0x000077102f057816 */ /* 0x000fe400000000ff */
[----:B------:R-:W-:Y:S02]  /*1120*/  SHF.R.S32.HI R48, RZ, 0xc, R31 ;  /* 0x0000000cff307819 */ /* 0x000fe4000001141f */
[----:B------:R-:W-:Y:S02]  /*1130*/  PRMT R47, R8, 0xbb32, RZ ;  /* 0x0000bb32082f7816 */ /* 0x000fe400000000ff */
[----:B------:R-:W-:Y:S02]  /*1140*/  PRMT R39, R39, 0x7710, RZ ;  /* 0x0000771027277816 */ /* 0x000fe400000000ff */
[----:B------:R-:W-:-:S02]  /*1150*/  LOP3.LUT R49, R26, 0xffff, RZ, 0xc0, !PT ;  /* 0x0000ffff1a317812 */ /* 0x000fc400078ec0ff */
[----:B------:R-:W-:Y:S01]  /*1160*/  LOP3.LUT R50, R45, 0xffff, RZ, 0xc0, !PT ;  /* 0x0000ffff2d327812 */ /* 0x000fe200078ec0ff */
[----:B------:R-:W-:Y:S01]  /*1170*/  IMAD.IADD R39, R8, 0x1, R39 ;  /* 0x0000000108277824 */ /* 0x000fe200078e0227 */
[----:B------:R-:W-:Y:S02]  /*1180*/  SGXT R48, R48, 0x8 ;  /* 0x000000083030781a */ /* 0x000fe40000000200 */
[----:B------:R-:W-:Y:S02]  /*1190*/  SHF.R.S32.HI R26, RZ, 0xf, R47 ;  /* 0x0000000fff1a7819 */ /* 0x000fe4000001142f */
[----:B------:R-:W-:Y:S02]  /*11a0*/  SHF.R.U32.HI R45, RZ, 0xb, R49 ;  /* 0x0000000bff2d7819 */ /* 0x000fe40000011631 */
[----:B------:R-:W-:Y:S02]  /*11b0*/  SHF.R.U32.HI R47, RZ, 0xb, R50 ;  /* 0x0000000bff2f7819 */ /* 0x000fe40000011632 */
[----:B------:R-:W-:-:S02]  /*11c0*/  LOP3.LUT R50, R48, 0xffff, RZ, 0xc0, !PT ;  /* 0x0000ffff30327812 */ /* 0x000fc400078ec0ff */
[----:B------:R-:W-:Y:S02]  /*11d0*/  PRMT R8, R8, 0x7632, R8 ;  /* 0x0000763208087816 */ /* 0x000fe40000000008 */
[----:B------:R-:W-:Y:S02]  /*11e0*/  LOP3.LUT R49, R26, 0xffff, RZ, 0xc0, !PT ;  /* 0x0000ffff1a317812 */ /* 0x000fe400078ec0ff */
[----:B------:R-:W-:Y:S02]  /*11f0*/  LOP3.LUT R48, R45, 0xf, RZ, 0xc0, !PT ;  /* 0x0000000f2d307812 */ /* 0x000fe400078ec0ff */
[----:B------:R-:W-:Y:S02]  /*1200*/  SHF.R.U32.HI R45, RZ, 0xb, R50 ;  /* 0x0000000bff2d7819 */ /* 0x000fe40000011632 */
[----:B------:R-:W-:Y:S02]  /*1210*/  LEA.HI R26, R49, R8, RZ, 0x12 ;  /* 0x00000008311a7211 */ /* 0x000fe400078f90ff */
[----:B------:R-:W-:-:S02]  /*1220*/  LEA.HI R56, R4, R5, RZ, 0x14 ;  /* 0x0000000504387211 */ /* 0x000fc400078fa0ff */
[----:B------:R-:W-:Y:S01]  /*1230*/  LEA.HI R48, R29, R48, RZ, 0x14 ;  /* 0x000000301d307211 */ /* 0x000fe200078fa0ff */
[----:B------:R-:W1:Y:S01]  /*1240*/  LDC.64 R4, c[0x0][0x210] ;  /* 0x00008400ff047b82 */ /* 0x000e620000000a00 */
[----:B------:R-:W-:Y:S02]  /*1250*/  LOP3.LUT R50, R45, 0xf, RZ, 0xc0, !PT ;  /* 0x0000000f2d327812 */ /* 0x000fe400078ec0ff */
[----:B------:R-:W-:Y:S02]  /*1260*/  LOP3.LUT R47, R47, 0xf, RZ, 0xc0, !PT ;  /* 0x0000000f2f2f7812 */ /* 0x000fe400078ec0ff */
[----:B------:R-:W-:Y:S02]  /*1270*/  LOP3.LUT R26, R26, 0xfffc, RZ, 0xc0, !PT ;  /* 0x0000fffc1a1a7812 */ /* 0x000fe400078ec0ff */
[----:B------:R-:W-:Y:S02]  /*1280*/  LOP3.LUT R48, R48, 0xf0, RZ, 0xc0, !PT ;  /* 0x000000f030307812 */ /* 0x000fe400078ec0ff */
[----:B------:R-:W-:Y:S01]  /*1290*/  LEA.HI R50, R31, R50, RZ, 0x14 ;  /* 0x000000321f327211 */ /* 0x000fe200078fa0ff */
[----:B------:R-:W-:Y:S01]  /*12a0*/  IMAD.MOV R26, RZ, RZ, -R26 ;  /* 0x000000ffff1a7224 */ /* 0x000fe200078e0a1a */
[----:B------:R-:W-:Y:S01]  /*12b0*/  LEA.HI R47, R30, R47, RZ, 0x14 ;  /* 0x0000002f1e2f7211 */ /* 0x000fe200078fa0ff */
[----:B------:R-:W-:Y:S01]  /*12c0*/  IMAD.MOV R48, RZ, RZ, -R48 ;  /* 0x000000ffff307224 */ /* 0x000fe200078e0a30 */
[----:B------:R-:W-:-:S02]  /*12d0*/  LOP3.LUT R50, R50, 0xf0, RZ, 0xc0, !PT ;  /* 0x000000f032327812 */ /* 0x000fc400078ec0ff */
[----:B------:R-:W-:Y:S02]  /*12e0*/  LOP3.LUT R47, R47, 0xf0, RZ, 0xc0, !PT ;  /* 0x000000f02f2f7812 */ /* 0x000fe400078ec0ff */
[----:B------:R-:W-:Y:S01]  /*12f0*/  PRMT R45, R26, 0x7710, RZ ;  /* 0x000077101a2d7816 */ /* 0x000fe200000000ff */
[----:B------:R-:W-:Y:S01]  /*1300*/  IMAD.MOV R50, RZ, RZ, -R50 ;  /* 0x000000ffff327224 */ /* 0x000fe200078e0a32 */
[----:B------:R-:W-:Y:S01]  /*1310*/  ISETP.GE.AND P1, PT, R15, 0x4000, PT ;  /* 0x000040000f00780c */ /* 0x000fe20003f26270 */
[----:B------:R-:W-:Y:S01]  /*1320*/  IMAD.MOV R47, RZ, RZ, -R47 ;  /* 0x000000ffff2f7224 */ /* 0x000fe200078e0a2f */
[----:B------:R-:W-:Y:S01]  /*1330*/  PRMT R26, R48, 0x7710, RZ ;  /* 0x00007710301a7816 */ /* 0x000fe200000000ff */
[----:B------:R-:W-:Y:S01]  /*1340*/  IMAD.IADD R45, R8, 0x1, R45 ;  /* 0x00000001082d7824 */ /* 0x000fe200078e022d */
[----:B------:R-:W-:Y:S02]  /*1350*/  ISETP.LT.AND P2, PT, R17, 0x60500, !P1 ;  /* 0x000605001100780c */ /* 0x000fe40004f41270 */
[----:B------:R-:W-:-:S02]  /*1360*/  LEA.HI R29, R29, R26, RZ, 0x14 ;  /* 0x0000001a1d1d7211 */ /* 0x000fc400078fa0ff */
[----:B------:R-:W-:Y:S02]  /*1370*/  LOP3.LUT R8, R9, 0xffff, RZ, 0xc0, !PT ;  /* 0x0000ffff09087812 */ /* 0x000fe400078ec0ff */
[----:B------:R-:W-:Y:S02]  /*1380*/  PRMT R26, R50, 0x7710, RZ ;  /* 0x00007710321a7816 */ /* 0x000fe400000000ff */
[----:B------:R-:W-:Y:S01]  /*1390*/  PRMT R47, R47, 0x7710, RZ ;  /* 0x000077102f2f7816 */ /* 0x000fe200000000ff */
[----:B------:R-:W-:Y:S01]  /*13a0*/  IMAD R49, R8, 0x10000, R3 ;  /* 0x0001000008317824 */ /* 0x000fe200078e0203 */
[----:B------:R-:W-:Y:S02]  /*13b0*/  LOP3.LUT R9, R18, 0xffff, RZ, 0xc0, !PT ;  /* 0x0000ffff12097812 */ /* 0x000fe400078ec0ff */
[----:B------:R-:W-:Y:S01]  /*13c0*/  LEA.HI R31, R31, R26, RZ, 0x14 ;  /* 0x0000001a1f1f7211 */ /* 0x000fe200078fa0ff */
[----:B------:R-:W-:Y:S01]  /*13d0*/  IMAD.MOV.U32 R26, RZ, RZ, RZ ;  /* 0x000000ffff1a7224 */ /* 0x000fe200078e00ff */
[----:B------:R-:W-:Y:S01]  /*13e0*/  LEA.HI R30, R30, R47, RZ, 0x14 ;  /* 0x0000002f1e1e7211 */ /* 0x000fe200078fa0ff */
[----:B------:R-:W-:Y:S01]  /*13f0*/  IMAD R9, R9, 0x10000, R6 ;  /* 0x0001000009097824 */ /* 0x000fe200078e0206 */
[----:B------:R-:W-:Y:S01]  /*1400*/  LOP3.LUT R3, R46, 0xffff, RZ, 0xc0, !PT ;  /* 0x0000ffff2e037812 */ /* 0x000fe200078ec0ff */
[----:B-1----:R-:W-:Y:S01]  /*1410*/  IMAD.WIDE R46, R7, 0x4, R4 ;  /* 0x00000004072e7825 */ /* 0x002fe200078e0204 */
[----:B------:R-:W-:-:S02]  /*1420*/  SHF.R.S32.HI R6, RZ, 0x1f, R43 ;  /* 0x0000001fff067819 */ /* 0x000fc4000001142b */
[----:B------:R-:W-:Y:S01]  /*1430*/  PRMT R18, R28, 0x9910, RZ ;  /* 0x000099101c127816 */ /* 0x000fe200000000ff */
[----:B------:R-:W-:Y:S01]  /*1440*/  IMAD R3, R3, 0x10000, R2 ;  /* 0x0001000003037824 */ /* 0x000fe200078e0202 */
[----:B------:R-:W-:Y:S01]  /*1450*/  LEA.HI R6, R6, R43, RZ, 0xa ;  /* 0x0000002b06067211 */ /* 0x000fe200078f50ff */
[----:B------:R1:W2:Y:S01]  /*1460*/  @P2 LDG.E.EL R26, desc[UR4][R46.64] ;  /* 0x000000042e1a2981 */ /* 0x0002a2000c2e1900 */
[----:B------:R-:W-:Y:S02]  /*1470*/  CS2R R52, SRZ ;  /* 0x0000000000347805 */ /* 0x000fe4000001ff00 */
[----:B------:R-:W-:Y:S01]  /*1480*/  LOP3.LUT R35, R35, 0xffff, RZ, 0xc0, !PT ;  /* 0x0000ffff23237812 */ /* 0x000fe200078ec0ff */
[----:B------:R-:W-:Y:S01]  /*1490*/  IMAD.WIDE R48, R49, 0x4, R4 ;  /* 0x0000000431307825 */ /* 0x000fe200078e0204 */
[----:B------:R-:W-:Y:S02]  /*14a0*/  SHF.R.U32.HI R58, RZ, 0xa, R6 ;  /* 0x0000000aff3a7819 */ /* 0x000fe40000011606 */
[----:B-1----:R-:W-:Y:S01]  /*14b0*/  SHF.R.S32.HI R46, RZ, 0xf, R18 ;  /* 0x0000000fff2e7819 */ /* 0x002fe20000011412 */
[--C-:B------:R-:W-:Y:S01]  /*14c0*/  IMAD.WIDE R6, R9, 0x4, R4.reuse ;  /* 0x0000000409067825 */ /* 0x100fe200078e0204 */
[----:B------:R-:W3:Y:S02]  /*14d0*/  @P2 LDG.E.EL R57, desc[UR4][R48.64] ;  /* 0x0000000430392981 */ /* 0x000ee4000c2e1900 */
[----:B------:R-:W-:Y:S01]  /*14e0*/  LOP3.LUT R47, R46, 0xffff, RZ, 0xc0, !PT ;  /* 0x0000ffff2e2f7812 */ /* 0x000fe200078ec0ff */
[----:B------:R-:W-:Y:S01]  /*14f0*/  IMAD.WIDE R8, R3, 0x4, R4 ;  /* 0x0000000403087825 */ /* 0x000fe200078e0204 */
[----:B------:R1:W4:Y:S01]  /*1500*/  @P2 LDG.E.EL R53, desc[UR4][R6.64] ;  /* 0x0000000406352981 */ /* 0x000322000c2e1900 */
[----:B------:R-:W5:Y:S01]  /*1510*/  LDC.64 R2, c[0x0][0x218] ;  /* 0x00008600ff027b82 */ /* 0x000f620000000a00 */
[----:B------:R-:W-:-:S04]  /*1520*/  LEA.HI R46, R47, R28, RZ, 0x12 ;  /* 0x0000001c2f2e7211 */ /* 0x000fc800078f90ff */
[----:B------:R-:W-:Y:S02]  /*1530*/  LOP3.LUT R46, R46, 0xfffc, RZ, 0xc0, !PT ;  /* 0x0000fffc2e2e7812 */ /* 0x000fe400078ec0ff */
[----:B------:R-:W-:Y:S02]  /*1540*/  CS2R R50, SRZ ;  /* 0x0000000000327805 */ /* 0x000fe4000001ff00 */
[----:B-1----:R-:W-:Y:S01]  /*1550*/  PRMT R7, R35, 0x8880, RZ ;  /* 0x0000888023077816 */ /* 0x002fe200000000ff */
[----:B------:R-:W-:Y:S01]  /*1560*/  IMAD.MOV R35, RZ, RZ, -R46 ;  /* 0x000000ffff237224 */ /* 0x000fe200078e0a2e */
[----:B------:R-:W-:Y:S02]  /*1570*/  PRMT R48, R58, 0x9910, RZ ;  /* 0x000099103a307816 */ /* 0x000fe400000000ff */
[----:B------:R1:W2:Y:S01]  /*1580*/  @P2 LDG.E.EL R51, desc[UR4][R8.64] ;  /* 0x0000000408332981 */ /* 0x0002a2000c2e1900 */
[----:B------:R-:W-:Y:S02]  /*1590*/  SHF.R.U32.HI R34, RZ, 0xa, R34 ;  /* 0x0000000aff227819 */ /* 0x000fe40000011622 */
[----:B------:R-:W-:-:S02]  /*15a0*/  LOP3.LUT R37, R37, 0xffff, RZ, 0xc0, !PT ;  /* 0x0000ffff25257812 */ /* 0x000fc400078ec0ff */
[----:B------:R-:W-:Y:S01]  /*15b0*/  PRMT R35, R35, 0x7710, RZ ;  /* 0x0000771023237816 */ /* 0x000fe200000000ff */
[----:B------:R-:W-:Y:S01]  /*15c0*/  IMAD R48, R48, 0x2aab, RZ ;  /* 0x00002aab30307824 */ /* 0x000fe200078e02ff */
[----:B------:R-:W-:Y:S02]  /*15d0*/  PRMT R46, R34, 0x9910, RZ ;  /* 0x00009910222e7816 */ /* 0x000fe400000000ff */
[----:B-1----:R-:W-:Y:S01]  /*15e0*/  PRMT R9, R37, 0x8880, RZ ;  /* 0x0000888025097816 */ /* 0x002fe200000000ff */
[----:B------:R-:W-:Y:S01]  /*15f0*/  IMAD.IADD R28, R28, 0x1, R35 ;  /* 0x000000011c1c7824 */ /* 0x000fe200078e0223 */
[----:B------:R-:W-:Y:S01]  /*1600*/  SHF.R.S32.HI R6, RZ, 0x10, R48 ;  /* 0x00000010ff067819 */ /* 0x000fe20000011430 */
[----:B------:R-:W-:Y:S02]  /*1610*/  IMAD R35, R46, 0x2aab, RZ ;  /* 0x00002aab2e237824 */ /* 0x000fe400078e02ff */
[----:B0----5:R-:W-:Y:S01]  /*1620*/  IMAD.WIDE R8, R9, 0x4, R2 ;  /* 0x0000000409087825 */ /* 0x021fe200078e0202 */
[----:B------:R-:W-:-:S02]  /*1630*/  LOP3.LUT R36, R36, 0xffff, RZ, 0xc0, !PT ;  /* 0x0000ffff24247812 */ /* 0x000fc400078ec0ff */
[----:B------:R-:W-:Y:S01]  /*1640*/  SHF.R.U32.HI R32, RZ, 0xa, R32 ;  /* 0x0000000aff207819 */ /* 0x000fe20000011620 */
[----:B------:R-:W-:Y:S01]  /*1650*/  IMAD.MOV.U32 R18, RZ, RZ, RZ ;  /* 0x000000ffff127224 */ /* 0x000fe200078e00ff */
[----:B------:R-:W-:Y:S01]  /*1660*/  LOP3.LUT R48, R6, 0xffff, RZ, 0xc0, !PT ;  /* 0x0000ffff06307812 */ /* 0x000fe200078ec0ff */
[----:B------:R-:W-:Y:S01]  /*1670*/  IMAD.WIDE R6, R7, 0x4, R2 ;  /* 0x0000000407067825 */ /* 0x000fe200078e0202 */
[----:B------:R-:W-:Y:S01]  /*1680*/  SHF.R.S32.HI R35, RZ, 0x10, R35 ;  /* 0x00000010ff237819 */ /* 0x000fe20000011423 */
[----:B------:R0:W5:Y:S01]  /*1690*/  @P2 LDG.E.EL R52, desc[UR4][R8.64] ;  /* 0x0000000408342981 */ /* 0x000162000c2e1900 */
[----:B------:R-:W-:Y:S02]  /*16a0*/  LOP3.LUT R56, R56, 0xffff, RZ, 0xc0, !PT ;  /* 0x0000ffff38387812 */ /* 0x000fe400078ec0ff */
[----:B------:R-:W-:Y:S01]  /*16b0*/  PRMT R47, R32, 0x9910, RZ ;  /* 0x00009910202f7816 */ /* 0x000fe200000000ff */
[----:B------:R1:W2:Y:S01]  /*16c0*/  @P2 LDG.E.EL R18, desc[UR4][R6.64] ;  /* 0x0000000406122981 */ /* 0x0002a2000c2e1900 */
[----:B0-----:R-:W-:-:S02]  /*16d0*/  PRMT R9, R36, 0x8880, RZ ;  /* 0x0000888024097816 */ /* 0x001fc400000000ff */
[----:B------:R-:W-:Y:S01]  /*16e0*/  LOP3.LUT R36, R35, 0xffff, RZ, 0xc0, !PT ;  /* 0x0000ffff23247812 */ /* 0x000fe200078ec0ff */
[----:B------:R-:W-:Y:S01]  /*16f0*/  IMAD R47, R47, 0x2aab, RZ ;  /* 0x00002aab2f2f7824 */ /* 0x000fe200078e02ff */
[----:B-1----:R-:W-:Y:S02]  /*1700*/  PRMT R7, R56, 0x8880, RZ ;  /* 0x0000888038077816 */ /* 0x002fe400000000ff */
[----:B------:R-:W-:Y:S01]  /*1710*/  SHF.R.U32.HI R35, RZ, 0xf, R36 ;  /* 0x0000000fff237819 */ /* 0x000fe20000011624 */
[----:B------:R-:W-:Y:S01]  /*1720*/  IMAD.MOV.U32 R46, RZ, RZ, RZ ;  /* 0x000000ffff2e7224 */ /* 0x000fe200078e00ff */
[----:B------:R-:W-:Y:S01]  /*1730*/  SHF.R.U32.HI R37, RZ, 0xf, R48 ;  /* 0x0000000fff257819 */ /* 0x000fe20000011630 */
[----:B------:R-:W-:Y:S01]  /*1740*/  IMAD.WIDE R6, R7, 0x4, R2 ;  /* 0x0000000407067825 */ /* 0x000fe200078e0202 */
[----:B------:R-:W-:Y:S02]  /*1750*/  LEA.HI R35, R36, R35, RZ, 0x1e ;  /* 0x0000002324237211 */ /* 0x000fe400078ff0ff */
[----:B------:R-:W-:Y:S01]  /*1760*/  SHF.R.U32.HI R22, RZ, 0xa, R22 ;  /* 0x0000000aff167819 */ /* 0x000fe20000011616 */
[----:B------:R-:W-:Y:S01]  /*1770*/  IMAD.WIDE R8, R9, 0x4, R2 ;  /* 0x0000000409087825 */ /* 0x000fe200078e0202 */
[----:B------:R-:W-:Y:S01]  /*1780*/  SHF.R.S32.HI R36, RZ, 0x10, R47 ;  /* 0x00000010ff247819 */ /* 0x000fe2000001142f */
[----:B------:R0:W2:Y:S01]  /*1790*/  @P2 LDG.E.EL R46, desc[UR4][R6.64] ;  /* 0x00000004062e2981 */ /* 0x0000a2000c2e1900 */
[----:B------:R-:W-:-:S02]  /*17a0*/  PRMT R47, R25, 0x9910, RZ ;  /* 0x00009910192f7816 */ /* 0x000fc400000000ff */
[----:B------:R-:W-:Y:S01]  /*17b0*/  LEA.HI R37, R48, R37, RZ, 0x1e ;  /* 0x0000002530257211 */ /* 0x000fe200078ff0ff */
[----:B------:R1:W2:Y:S01]  /*17c0*/  @P2 LDG.E.EL R50, desc[UR4][R8.64] ;  /* 0x0000000408322981 */ /* 0x0002a2000c2e1900 */
[----:B------:R-:W-:Y:S02]  /*17d0*/  PRMT R56, R22, 0x9910, RZ ;  /* 0x0000991016387816 */ /* 0x000fe400000000ff */
[----:B------:R-:W-:Y:S02]  /*17e0*/  PRMT R48, R23, 0x9910, RZ ;  /* 0x0000991017307816 */ /* 0x000fe400000000ff */
[----:B------:R-:W-:Y:S02]  /*17f0*/  LOP3.LUT R49, R36, 0xffff, RZ, 0xc0, !PT ;  /* 0x0000ffff24317812 */ /* 0x000fe400078ec0ff */
[----:B0-----:R-:W-:Y:S01]  /*1800*/  SHF.R.S32.HI R7, RZ, 0xf, R47 ;  /* 0x0000000fff077819 */ /* 0x001fe2000001142f */
[----:B------:R-:W-:Y:S01]  /*1810*/  IMAD R56, R56, 0x2aab, RZ ;  /* 0x00002aab38387824 */ /* 0x000fe200078e02ff */
[----:B------:R-:W-:-:S02]  /*1820*/  SHF.R.U32.HI R36, RZ, 0xf, R49 ;  /* 0x0000000fff247819 */ /* 0x000fc40000011631 */
[----:B-1----:R-:W-:Y:S02]  /*1830*/  PRMT R9, R24, 0x9910, RZ ;  /* 0x0000991018097816 */ /* 0x002fe400000000ff */
[----:B------:R-:W-:Y:S02]  /*1840*/  SHF.R.S32.HI R8, RZ, 0xf, R48 ;  /* 0x0000000fff087819 */ /* 0x000fe40000011430 */
[----:B------:R-:W-:Y:S02]  /*1850*/  LOP3.LUT R48, R7, 0xffff, RZ, 0xc0, !PT ;  /* 0x0000ffff07307812 */ /* 0x000fe400078ec0ff */
[----:B------:R-:W-:Y:S02]  /*1860*/  SHF.R.S32.HI R9, RZ, 0xf, R9 ;  /* 0x0000000fff097819 */ /* 0x000fe40000011409 */
[----:B------:R-:W-:Y:S02]  /*1870*/  LEA.HI R6, R49, R36, RZ, 0x1e ;  /* 0x0000002431067211 */ /* 0x000fe400078ff0ff */
[----:B------:R-:W-:-:S02]  /*1880*/  SHF.R.S32.HI R36, RZ, 0x10, R56 ;  /* 0x00000010ff247819 */ /* 0x000fc40000011438 */
[----:B------:R-:W-:Y:S02]  /*1890*/  LOP3.LUT R8, R8, 0xffff, RZ, 0xc0, !PT ;  /* 0x0000ffff08087812 */ /* 0x000fe400078ec0ff */
[----:B------:R-:W-:Y:S02]  /*18a0*/  LEA.HI R7, R48, R25, RZ, 0x12 ;  /* 0x0000001930077211 */ /* 0x000fe400078f90ff */
[----:B------:R-:W-:Y:S02]  /*18b0*/  LOP3.LUT R9, R9, 0xffff, RZ, 0xc0, !PT ;  /* 0x0000ffff09097812 */ /* 0x000fe400078ec0ff */
[----:B------:R-:W-:Y:S02]  /*18c0*/  LOP3.LUT R47, R36, 0xffff, RZ, 0xc0, !PT ;  /* 0x0000ffff242f7812 */ /* 0x000fe400078ec0ff */
[----:B------:R-:W-:Y:S02]  /*18d0*/  LEA.HI R8, R8, R23, RZ, 0x12 ;  /* 0x0000001708087211 */ /* 0x000fe400078f90ff */
[----:B------:R-:W-:-:S02]  /*18e0*/  LOP3.LUT R7, R7, 0xfffc, RZ, 0xc0, !PT ;  /* 0x0000fffc07077812 */ /* 0x000fc400078ec0ff */
[----:B------:R-:W-:Y:S02]  /*18f0*/  LEA.HI R9, R9, R24, RZ, 0x12 ;  /* 0x0000001809097211 */ /* 0x000fe400078f90ff */
[----:B------:R-:W-:Y:S01]  /*1900*/  SHF.R.U32.HI R36, RZ, 0xf, R47 ;  /* 0x0000000fff247819 */ /* 0x000fe2000001162f */
[----:B------:R-:W-:Y:S01]  /*1910*/  IMAD.MOV R7, RZ, RZ, -R7 ;  /* 0x000000ffff077224 */ /* 0x000fe200078e0a07 */
[----:B------:R-:W-:Y:S02]  /*1920*/  LOP3.LUT R8, R8, 0xfffc, RZ, 0xc0, !PT ;  /* 0x0000fffc08087812 */ /* 0x000fe400078ec0ff */
[----:B------:R-:W-:Y:S02]  /*1930*/  LOP3.LUT R9, R9, 0xfffc, RZ, 0xc0, !PT ;  /* 0x0000fffc09097812 */ /* 0x000fe400078ec0ff */
[----:B------:R-:W-:Y:S01]  /*1940*/  LEA.HI R47, R47, R36, RZ, 0x1e ;  /* 0x000000242f2f7211 */ /* 0x000fe200078ff0ff */
[----:B------:R-:W-:Y:S01]  /*1950*/  IMAD.MOV R36, RZ, RZ, -R8 ;  /* 0x000000ffff247224 */ /* 0x000fe200078e0a08 */
[----:B------:R-:W-:Y:S01]  /*1960*/  PRMT R8, R7, 0x7710, RZ ;  /* 0x0000771007087816 */ /* 0x000fe200000000ff */
[----:B------:R-:W-:Y:S01]  /*1970*/  IMAD.MOV R7, RZ, RZ, -R9 ;  /* 0x000000ffff077224 */ /* 0x000fe200078e0a09 */
[----:B------:R-:W-:-:S04]  /*1980*/  PRMT R37, R37, 0x9910, RZ ;  /* 0x0000991025257816 */ /* 0x000fc800000000ff */
[----:B------:R-:W-:Y:S01]  /*1990*/  PRMT R7, R7, 0x7710, RZ ;  /* 0x0000771007077816 */ /* 0x000fe200000000ff */
[----:B------:R-:W-:Y:S01]  /*19a0*/  IMAD.IADD R25, R25, 0x1, R8 ;  /* 0x0000000119197824 */ /* 0x000fe200078e0208 */
[----:B------:R-:W-:Y:S02]  /*19b0*/  PRMT R36, R36, 0x7710, RZ ;  /* 0x0000771024247816 */ /* 0x000fe400000000ff */
[----:B------:R-:W-:Y:S01]  /*19c0*/  LOP3.LUT R8, R41, 0xffff, RZ, 0xc0, !PT ;  /* 0x0000ffff29087812 */ /* 0x000fe200078ec0ff */
[----:B------:R-:W-:Y:S02]  /*19d0*/  IMAD.IADD R24, R24, 0x1, R7 ;  /* 0x0000000118187824 */ /* 0x000fe400078e0207 */
[----:B------:R-:W-:Y:S02]  /*19e0*/  IMAD R7, R37, 0x18, RZ ;  /* 0x0000001825077824 */ /* 0x000fe400078e02ff */
[----:B------:R-:W-:Y:S01]  /*19f0*/  IMAD.IADD R9, R23, 0x1, R36 ;  /* 0x0000000117097824 */ /* 0x000fe200078e0224 */
[----:B------:R-:W-:Y:S01]  /*1a00*/  LOP3.LUT R36, R39, 0xffff, RZ, 0xc0, !PT ;  /* 0x0000ffff27247812 */ /* 0x000fe200078ec0ff */
[----:B------:R-:W-:Y:S01]  /*1a10*/  IMAD R19, R8, 0x10000, R19 ;  /* 0x0001000008137824 */ /* 0x000fe200078e0213 */
[----:B------:R-:W-:Y:S01]  /*1a20*/  LOP3.LUT R8, R45, 0xffff, RZ, 0xc0, !PT ;  /* 0x0000ffff2d087812 */ /* 0x000fe200078ec0ff */
[----:B------:R-:W-:Y:S01]  /*1a30*/  IMAD.MOV R7, RZ, RZ, -R7 ;  /* 0x000000ffff077224 */ /* 0x000fe200078e0a07 */
[----:B------:R-:W-:Y:S01]  /*1a40*/  PRMT R47, R47, 0x9910, RZ ;  /* 0x000099102f2f7816 */ /* 0x000fe200000000ff */
[----:B------:R-:W-:Y:S01]  /*1a50*/  IMAD R37, R36, 0x10000, R21 ;  /* 0x0001000024257824 */ /* 0x000fe200078e0215 */
[----:B------:R-:W-:-:S02]  /*1a60*/  PRMT R35, R35, 0x9910, RZ ;  /* 0x0000991023237816 */ /* 0x000fc400000000ff */
[----:B------:R-:W-:Y:S01]  /*1a70*/  PRMT R21, R7, 0x7710, RZ ;  /* 0x0000771007157816 */ /* 0x000fe200000000ff */
[----:B------:R-:W-:Y:S01]  /*1a80*/  IMAD R7, R8, 0x10000, R27 ;  /* 0x0001000008077824 */ /* 0x000fe200078e021b */
[----:B------:R-:W-:Y:S01]  /*1a90*/  PRMT R27, R9, 0x9910, RZ ;  /* 0x00009910091b7816 */ /* 0x000fe200000000ff */
[----:B------:R-:W-:Y:S01]  /*1aa0*/  IMAD.MOV.U32 R9, RZ, RZ, R47 ;  /* 0x000000ffff097224 */ /* 0x000fe200078e002f */
[----:B------:R-:W-:Y:S01]  /*1ab0*/  PRMT R8, R6, 0x9910, RZ ;  /* 0x0000991006087816 */ /* 0x000fe200000000ff */
[----:B------:R-:W-:Y:S02]  /*1ac0*/  IMAD.MOV.U32 R6, RZ, RZ, R35 ;  /* 0x000000ffff067224 */ /* 0x000fe400078e0023 */
[----:B------:R-:W-:Y:S02]  /*1ad0*/  IMAD R9, R9, 0x18, RZ ;  /* 0x0000001809097824 */ /* 0x000fe400078e02ff */
[----:B------:R-:W-:Y:S02]  /*1ae0*/  IMAD R6, R6, 0x18, RZ ;  /* 0x0000001806067824 */ /* 0x000fe400078e02ff */
[----:B------:R-:W-:Y:S01]  /*1af0*/  IMAD R8, R8, 0x18, RZ ;  /* 0x0000001808087824 */ /* 0x000fe200078e02ff */
[----:B------:R-:W-:Y:S01]  /*1b00*/  PRMT R23, R28, 0x9910, RZ ;  /* 0x000099101c177816 */ /* 0x000fe200000000ff */
[----:B------:R-:W-:Y:S01]  /*1b10*/  IMAD R20, R20, -0x6000, R43 ;  /* 0xffffa00014147824 */ /* 0x000fe200078e022b */
[----:B------:R-:W-:Y:S01]  /*1b20*/  ISETP.GE.AND P1, PT, R13, 0x4000, PT ;  /* 0x000040000d00780c */ /* 0x000fe20003f26270 */
[----:B------:R-:W-:-:S02]  /*1b30*/  IMAD.MOV R39, RZ, RZ, -R9 ;  /* 0x000000ffff277224 */ /* 0x000fc400078e0a09 */
[----:B------:R-:W-:Y:S02]  /*1b40*/  IMAD.MOV R6, RZ, RZ, -R6 ;  /* 0x000000ffff067224 */ /* 0x000fe400078e0a06 */
[----:B------:R-:W-:Y:S01]  /*1b50*/  IMAD.MOV R8, RZ, RZ, -R8 ;  /* 0x000000ffff087224 */ /* 0x000fe200078e0a08 */
[----:B------:R-:W-:Y:S01]  /*1b60*/  ISETP.LT.AND P3, PT, R11, 0x60500, !P1 ;  /* 0x000605000b00780c */ /* 0x000fe20004f61270 */
[----:B------:R-:W-:Y:S01]  /*1b70*/  IMAD R23, R23, 0x6000, R20 ;  /* 0x0000600017177824 */ /* 0x000fe200078e0214 */
[----:B------:R-:W-:Y:S01]  /*1b80*/  PRMT R39, R39, 0x7710, RZ ;  /* 0x0000771027277816 */ /* 0x000fe200000000ff */
[----:B------:R-:W-:Y:S01]  /*1b90*/  IMAD.IADD R20, R58, 0x1, R21 ;  /* 0x000000013a147824 */ /* 0x000fe200078e0215 */
[----:B------:R-:W-:Y:S02]  /*1ba0*/  PRMT R25, R25, 0x9910, RZ ;  /* 0x0000991019197816 */ /* 0x000fe400000000ff */
[----:B------:R-:W-:Y:S02]  /*1bb0*/  PRMT R21, R24, 0x9910, RZ ;  /* 0x0000991018157816 */ /* 0x000fe400000000ff */
[----:B------:R-:W-:-:S02]  /*1bc0*/  PRMT R9, R6, 0x7710, RZ ;  /* 0x0000771006097816 */ /* 0x000fc400000000ff */
[----:B------:R-:W-:Y:S01]  /*1bd0*/  PRMT R35, R8, 0x7710, RZ ;  /* 0x0000771008237816 */ /* 0x000fe200000000ff */
[----:B------:R-:W-:Y:S01]  /*1be0*/  IMAD R27, R27, 0x6000, R14 ;  /* 0x000060001b1b7824 */ /* 0x000fe200078e020e */
[----:B------:R-:W-:Y:S01]  /*1bf0*/  LOP3.LUT R10, R10, 0xffff, RZ, 0xc0, !PT ;  /* 0x0000ffff0a0a7812 */ /* 0x000fe200078ec0ff */
[----:B------:R-:W-:Y:S01]  /*1c00*/  IMAD.IADD R22, R22, 0x1, R39 ;  /* 0x0000000116167824 */ /* 0x000fe200078e0227 */
[----:B------:R-:W-:Y:S01]  /*1c10*/  LOP3.LUT R29, R29, 0xffff, RZ, 0xc0, !PT ;  /* 0x0000ffff1d1d7812 */ /* 0x000fe200078ec0ff */
[----:B------:R-:W-:Y:S02]  /*1c20*/  IMAD R25, R25, 0x6000, R16 ;  /* 0x0000600019197824 */ /* 0x000fe400078e0210 */
[----:B------:R-:W-:Y:S02]  /*1c30*/  IMAD R21, R21, 0x6000, R12 ;  /* 0x0000600015157824 */ /* 0x000fe400078e020c */
[----:B------:R-:W-:Y:S02]  /*1c40*/  IMAD.IADD R14, R34, 0x1, R9 ;  /* 0x00000001220e7824 */ /* 0x000fe400078e0209 */
[----:B------:R-:W-:-:S02]  /*1c50*/  IMAD.IADD R32, R32, 0x1, R35 ;  /* 0x0000000120207824 */ /* 0x000fc400078e0223 */
[----:B------:R-:W-:Y:S02]  /*1c60*/  IMAD.MOV.U32 R39, RZ, RZ, RZ ;  /* 0x000000ffff277224 */ /* 0x000fe400078e00ff */
[----:B------:R-:W-:Y:S01]  /*1c70*/  IMAD.WIDE R8, R33, 0x4, R4 ;  /* 0x0000000421087825 */ /* 0x000fe200078e0204 */
[----:B------:R-:W-:-:S03]  /*1c80*/  PRMT R29, R29, 0x8880, RZ ;  /* 0x000088801d1d7816 */ /* 0x000fc600000000ff */
[--C-:B------:R-:W-:Y:S01]  /*1c90*/  IMAD.WIDE R34, R19, 0x4, R4.reuse ;  /* 0x0000000413227825 */ /* 0x100fe200078e0204 */
[----:B------:R-:W-:Y:S01]  /*1ca0*/  PRMT R19, R10, 0x8880, RZ ;  /* 0x000088800a137816 */ /* 0x000fe200000000ff */
[----:B------:R0:W5:Y:S02]  /*1cb0*/  @P3 LDG.E.EL R39, desc[UR4][R8.64] ;  /* 0x0000000408273981 */ /* 0x000164000c2e1900 */
[----:B------:R-:W-:Y:S01]  /*1cc0*/  IMAD.WIDE R36, R37, 0x4, R4 ;  /* 0x0000000425247825 */ /* 0x000fe200078e0204 */
[----:B------:R-:W-:-:S03]  /*1cd0*/  LOP3.LUT R10, R30, 0xffff, RZ, 0xc0, !PT ;  /* 0x0000ffff1e0a7812 */ /* 0x000fc600078ec0ff */
[----:B------:R-:W-:Y:S02]  /*1ce0*/  IMAD.MOV.U32 R16, RZ, RZ, RZ ;  /* 0x000000ffff107224 */ /* 0x000fe400078e00ff */
[----:B------:R-:W-:Y:S02]  /*1cf0*/  IMAD.MOV.U32 R12, RZ, RZ, RZ ;  /* 0x000000ffff0c7224 */ /* 0x000fe400078e00ff */
[----:B------:R-:W-:Y:S01]  /*1d00*/  IMAD.WIDE R4, R7, 0x4, R4 ;  /* 0x0000000407047825 */ /* 0x000fe200078e0204 */
[----:B------:R-:W-:Y:S01]  /*1d10*/  LOP3.LUT R31, R31, 0xffff, RZ, 0xc0, !PT ;  /* 0x0000ffff1f1f7812 */ /* 0x000fe200078ec0ff */
[----:B------:R1:W5:Y:S01]  /*1d20*/  @P3 LDG.E.EL R16, desc[UR4][R36.64] ;  /* 0x0000000424103981 */ /* 0x000362000c2e1900 */
[----:B------:R-:W3:Y:S01]  /*1d30*/  LDC.64 R6, c[0x0][0x220] ;  /* 0x00008800ff067b82 */ /* 0x000ee20000000a00 */
[----:B------:R-:W-:Y:S01]  /*1d40*/  IMAD.MOV.U32 R28, RZ, RZ, RZ ;  /* 0x000000ffff1c7224 */ /* 0x000fe200078e00ff */
[----:B0-----:R-:W-:Y:S01]  /*1d50*/  PRMT R9, R10, 0x8880, RZ ;  /* 0x000088800a097816 */ /* 0x001fe200000000ff */
[----:B------:R0:W5:Y:S04]  /*1d60*/  @P3 LDG.E.EL R12, desc[UR4][R4.64] ;  /* 0x00000004040c3981 */ /* 0x000168000c2e1900 */
[----:B------:R0:W5:Y:S01]  /*1d70*/  @P3 LDG.E.EL R28, desc[UR4][R34.64] ;  /* 0x00000004221c3981 */ /* 0x000162000c2e1900 */
[----:B-1----:R-:W-:Y:S01]  /*1d80*/  IMAD.MOV.U32 R37, RZ, RZ, R29 ;  /* 0x000000ffff257224 */ /* 0x002fe200078e001d */
[----:B0-----:R-:W-:-:S03]  /*1d90*/  PRMT R5, R31, 0x8880, RZ ;  /* 0x000088801f057816 */ /* 0x001fc600000000ff */
[----:B------:R-:W-:-:S04]  /*1da0*/  IMAD.WIDE R36, R37, 0x4, R2 ;  /* 0x0000000425247825 */ /* 0x000fc800078e0202 */
[----:B------:R-:W-:-:S04]  /*1db0*/  IMAD.WIDE R34, R19, 0x4, R2 ;  /* 0x0000000413227825 */ /* 0x000fc800078e0202 */
[----:B------:R-:W-:-:S04]  /*1dc0*/  IMAD.WIDE R8, R9, 0x4, R2 ;  /* 0x0000000409087825 */ /* 0x000fc800078e0202 */
[----:B------:R-:W-:Y:S02]  /*1dd0*/  IMAD.WIDE R2, R5, 0x4, R2 ;  /* 0x0000000405027825 */ /* 0x000fe400078e0202 */
[----:B------:R-:W0:Y:S01]  /*1de0*/  LDC.64 R4, c[0x0][0x228] ;  /* 0x00008a00ff047b82 */ /* 0x000e220000000a00 */
[----:B------:R-:W-:Y:S02]  /*1df0*/  ISETP.LT.AND P1, PT, R17, 0x60500, !P0 ;  /* 0x000605001100780c */ /* 0x000fe40004721270 */
[----:B------:R-:W-:Y:S01]  /*1e00*/  CS2R R30, SRZ ;  /* 0x00000000001e7805 */ /* 0x000fe2000001ff00 */
[----:B------:R-:W-:Y:S02]  /*1e10*/  IMAD.MOV.U32 R19, RZ, RZ, RZ ;  /* 0x000000ffff137224 */ /* 0x000fe400078e00ff */
[----:B------:R-:W-:Y:S02]  /*1e20*/  IMAD.MOV.U32 R10, RZ, RZ, RZ ;  /* 0x000000ffff0a7224 */ /* 0x000fe400078e00ff */
[----:B---3--:R-:W-:Y:S01]  /*1e30*/  IMAD.WIDE R24, R25, 0x4, R6 ;  /* 0x0000000419187825 */ /* 0x008fe200078e0206 */
[----:B------:R-:W-:Y:S01]  /*1e40*/  PRMT R14, R14, 0x9910, RZ ;  /* 0x000099100e0e7816 */ /* 0x000fe200000000ff */
[----:B------:R1:W3:Y:S01]  /*1e50*/  @P3 LDG.E.EL R30, desc[UR4][R34.64] ;  /* 0x00000004221e3981 */ /* 0x0002e2000c2e1900 */
[----:B------:R-:W-:Y:S01]  /*1e60*/  PRMT R61, R22, 0x9910, RZ ;  /* 0x00009910163d7816 */ /* 0x000fe200000000ff */
[----:B------:R-:W-:-:S02]  /*1e70*/  IMAD.MOV.U32 R33, RZ, RZ, RZ ;  /* 0x000000ffff217224 */ /* 0x000fc400078e00ff */
[--C-:B------:R-:W-:Y:S01]  /*1e80*/  IMAD.WIDE R48, R23, 0x4, R6.reuse ;  /* 0x0000000417307825 */ /* 0x100fe200078e0206 */
[----:B------:R-:W-:Y:S01]  /*1e90*/  PRMT R32, R32, 0x9910, RZ ;  /* 0x0000991020207816 */ /* 0x000fe200000000ff */
[----:B------:R-:W3:Y:S02]  /*1ea0*/  @P1 LDG.E.EL R19, desc[UR4][R24.64] ;  /* 0x0000000418131981 */ /* 0x000ee4000c2e1900 */
[----:B------:R-:W-:Y:S02]  /*1eb0*/  IMAD.WIDE R58, R27, 0x4, R6 ;  /* 0x000000041b3a7825 */ /* 0x000fe400078e0206 */
[----:B------:R0:W3:Y:S01]  /*1ec0*/  @P1 LDG.E.EL R10, desc[UR4][R48.64] ;  /* 0x00000004300a1981 */ /* 0x0000e2000c2e1900 */
[----:B-1----:R-:W-:Y:S01]  /*1ed0*/  CS2R R34, SRZ ;  /* 0x0000000000227805 */ /* 0x002fe2000001ff00 */
[----:B------:R-:W-:Y:S02]  /*1ee0*/  IMAD.MOV.U32 R41, RZ, RZ, RZ ;  /* 0x000000ffff297224 */ /* 0x000fe400078e00ff */
[----:B------:R1:W3:Y:S01]  /*1ef0*/  @P1 LDG.E.EL R33, desc[UR4][R58.64] ;  /* 0x000000043a211981 */ /* 0x0002e2000c2e1900 */
[----:B0-----:R-:W-:Y:S01]  /*1f00*/  IMAD.WIDE R60, R61, 0x4, R4 ;  /* 0x000000043d3c7825 */ /* 0x001fe200078e0204 */
[----:B------:R-:W-:-:S02]  /*1f10*/  PRMT R23, R20, 0x9910, RZ ;  /* 0x0000991014177816 */ /* 0x000fc400000000ff */
[----:B------:R0:W3:Y:S01]  /*1f20*/  @P3 LDG.E.EL R31, desc[UR4][R36.64] ;  /* 0x00000004241f3981 */ /* 0x0000e2000c2e1900 */
[----:B------:R-:W-:Y:S02]  /*1f30*/  IMAD.MOV.U32 R49, RZ, RZ, R14 ;  /* 0x000000ffff317224 */ /* 0x000fe400078e000e */
[----:B------:R-:W-:Y:S01]  /*1f40*/  IMAD.WIDE R20, R21, 0x4, R6 ;  /* 0x0000000415147825 */ /* 0x000fe200078e0206 */
[----:B------:R-:W3:Y:S03]  /*1f50*/  @P1 LDG.E.EL R35, desc[UR4][R60.64] ;  /* 0x000000043c231981 */ /* 0x000ee6000c2e1900 */
[----:B-1----:R-:W-:Y:S01]  /*1f60*/  IMAD.MOV.U32 R59, RZ, RZ, R32 ;  /* 0x000000ffff3b7224 */ /* 0x002fe200078e0020 */
[----:B------:R-:W3:Y:S01]  /*1f70*/  @P1 LDG.E.EL R41, desc[UR4][R20.64] ;  /* 0x0000000414291981 */ /* 0x000ee2000c2e1900 */
[----:B0-----:R-:W-:Y:S01]  /*1f80*/  CS2R R36, SRZ ;  /* 0x0000000000247805 */ /* 0x001fe2000001ff00 */
[----:B------:R-:W-:-:S04]  /*1f90*/  IMAD.WIDE R48, R49, 0x4, R4 ;  /* 0x0000000431307825 */ /* 0x000fc800078e0204 */
[--C-:B------:R-:W-:Y:S01]  /*1fa0*/  IMAD.WIDE R58, R59, 0x4, R4.reuse ;  /* 0x000000043b3a7825 */ /* 0x100fe200078e0204 */
[----:B------:R-:W3:Y:S03]  /*1fb0*/  @P1 LDG.E.EL R34, desc[UR4][R48.64] ;  /* 0x0000000430221981 */ /* 0x000ee6000c2e1900 */
[----:B------:R-:W-:Y:S01]  /*1fc0*/  IMAD.WIDE R22, R23, 0x4, R4 ;  /* 0x0000000417167825 */ /* 0x000fe200078e0204 */
[----:B------:R-:W3:Y:S04]  /*1fd0*/  @P1 LDG.E.EL R36, desc[UR4][R58.64] ;  /* 0x000000043a241981 */ /* 0x000ee8000c2e1900 */
[----:B------:R-:W3:Y:S01]  /*1fe0*/  @P1 LDG.E.EL R37, desc[UR4][R22.64] ;  /* 0x0000000416251981 */ /* 0x000ee2000c2e1900 */
[----:B------:R-:W-:-:S02]  /*1ff0*/  IMAD.MOV.U32 R45, RZ, RZ, RZ ;  /* 0x000000ffff2d7224 */ /* 0x000fc400078e00ff */
[----:B------:R-:W-:-:S04]  /*2000*/  IMAD.MOV.U32 R29, RZ, RZ, RZ ;  /* 0x000000ffff1d7224 */ /* 0x000fc800078e00ff */
[----:B------:R0:W3:Y:S04]  /*2010*/  @P3 LDG.E.EL R45, desc[UR4][R2.64] ;  /* 0x00000004022d3981 */ /* 0x0000e8000c2e1900 */
[----:B------:R1:W3:Y:S01]  /*2020*/  @P3 LDG.E.EL R29, desc[UR4][R8.64] ;  /* 0x00000004081d3981 */ /* 0x0002e2000c2e1900 */
[----:B0-----:R-:W-:-:S05]  /*2030*/  LEA R3, R13, 0xffff0000, 0x2 ;  /* 0xffff00000d037811 */ /* 0x001fca00078e10ff */
[----:B------:R-:W-:-:S04]  /*2040*/  IMAD R2, R38, 0x6000, R3 ;  /* 0x0000600026027824 */ /* 0x000fc800078e0203 */
[----:B-1----:R-:W-:-:S04]  /*2050*/  IMAD.HI R8, R2, 0x2aaaaaab, RZ ;  /* 0x2aaaaaab02087827 */ /* 0x002fc800078e02ff */
[--C-:B------:R-:W-:Y:S01]  /*2060*/  IMAD.IADD R25, R44, 0x1, R3.reuse ;  /* 0x000000012c197824 */ /* 0x100fe200078e0203 */
[----:B------:R-:W-:Y:S01]  /*2070*/  SHF.R.U32.HI R21, RZ, 0x1f, R8 ;  /* 0x0000001fff157819 */ /* 0x000fe20000011608 */
[----:B------:R-:W-:Y:S02]  /*2080*/  IMAD.IADD R9, R40, 0x1, R3 ;  /* 0x0000000128097824 */ /* 0x000fe400078e0203 */
[----:B------:R-:W-:Y:S01]  /*2090*/  IMAD R2, R38, 0x6000, R25 ;  /* 0x0000600026027824 */ /* 0x000fe200078e0219 */
[----:B------:R-:W-:Y:S01]  /*20a0*/  LEA.HI R20, R8, R21, RZ, 0x14 ;  /* 0x0000001508147211 */ /* 0x000fe200078fa0ff */
[----:B------:R-:W-:Y:S02]  /*20b0*/  IMAD R8, R38, 0x6000, R9 ;  /* 0x0000600026087824 */ /* 0x000fe400078e0209 */
[----:B------:R-:W-:Y:S01]  /*20c0*/  IMAD.HI R24, R3, 0x2aaaaaab, RZ ;  /* 0x2aaaaaab03187827 */ /* 0x000fe200078e02ff */
[----:B------:R-:W-:-:S03]  /*20d0*/  PRMT R32, R20, 0x9910, RZ ;  /* 0x0000991014207816 */ /* 0x000fc600000000ff */
[----:B------:R-:W-:Y:S01]  /*20e0*/  IMAD.HI R2, R2, 0x2aaaaaab, RZ ;  /* 0x2aaaaaab02027827 */ /* 0x000fe200078e02ff */
[----:B------:R-:W-:-:S03]  /*20f0*/  SHF.R.U32.HI R47, RZ, 0x1f, R24 ;  /* 0x0000001fff2f7819 */ /* 0x000fc60000011618 */
[----:B------:R-:W-:Y:S01]  /*2100*/  IMAD.HI R22, R8, 0x2aaaaaab, RZ ;  /* 0x2aaaaaab08167827 */ /* 0x000fe200078e02ff */
[----:B------:R-:W-:Y:S02]  /*2110*/  SHF.R.U32.HI R23, RZ, 0x1f, R2 ;  /* 0x0000001fff177819 */ /* 0x000fe40000011602 */
[----:B------:R-:W-:Y:S02]  /*2120*/  LEA.HI R8, R24, R47, RZ, 0x14 ;  /* 0x0000002f18087211 */ /* 0x000fe400078fa0ff */
[----:B------:R-:W-:Y:S02]  /*2130*/  SHF.R.U32.HI R27, RZ, 0x1f, R22 ;  /* 0x0000001fff1b7819 */ /* 0x000fe40000011616 */
[----:B------:R-:W-:Y:S02]  /*2140*/  SHF.R.S32.HI R24, RZ, 0xf, R32 ;  /* 0x0000000fff187819 */ /* 0x000fe40000011420 */
[----:B------:R-:W-:Y:S02]  /*2150*/  LEA.HI R23, R2, R23, RZ, 0x14 ;  /* 0x0000001702177211 */ /* 0x000fe400078fa0ff */
[----:B------:R-:W-:-:S02]  /*2160*/  LEA.HI R22, R22, R27, RZ, 0x14 ;  /* 0x0000001b16167211 */ /* 0x000fc400078fa0ff */
[----:B------:R-:W-:Y:S01]  /*2170*/  LOP3.LUT R27, R24, 0xffff, RZ, 0xc0, !PT ;  /* 0x0000ffff181b7812 */ /* 0x000fe200078ec0ff */
[----:B------:R-:W-:Y:S01]  /*2180*/  IMAD.HI R32, R25, 0x2aaaaaab, RZ ;  /* 0x2aaaaaab19207827 */ /* 0x000fe200078e02ff */
[----:B------:R-:W-:Y:S02]  /*2190*/  PRMT R47, R23, 0x9910, RZ ;  /* 0x00009910172f7816 */ /* 0x000fe400000000ff */
[----:B------:R-:W-:Y:S01]  /*21a0*/  LEA.HI R24, R27, R20, RZ, 0x12 ;  /* 0x000000141b187211 */ /* 0x000fe200078f90ff */
[----:B------:R-:W-:Y:S02]  /*21b0*/  IMAD.IADD R21, R42, 0x1, R3 ;  /* 0x000000012a157824 */ /* 0x000fe400078e0203 */
[----:B------:R-:W-:Y:S01]  /*21c0*/  IMAD.MOV.U32 R27, RZ, RZ, R47 ;  /* 0x000000ffff1b7224 */ /* 0x000fe200078e002f */
[----:B------:R-:W-:Y:S01]  /*21d0*/  SHF.R.U32.HI R47, RZ, 0x1f, R32 ;  /* 0x0000001fff2f7819 */ /* 0x000fe20000011620 */
[----:B------:R-:W-:Y:S01]  /*21e0*/  IMAD R2, R38, 0x6000, R21 ;  /* 0x0000600026027824 */ /* 0x000fe200078e0215 */
[----:B------:R-:W-:-:S02]  /*21f0*/  LOP3.LUT R24, R24, 0xfffc, RZ, 0xc0, !PT ;  /* 0x0000fffc18187812 */ /* 0x000fc400078ec0ff */
[----:B------:R-:W-:Y:S01]  /*2200*/  PRMT R49, R22, 0x9910, RZ ;  /* 0x0000991016317816 */ /* 0x000fe200000000ff */
[----:B------:R-:W-:Y:S01]  /*2210*/  IMAD.HI R2, R2, 0x2aaaaaab, RZ ;  /* 0x2aaaaaab02027827 */ /* 0x000fe200078e02ff */
[----:B------:R-:W-:Y:S02]  /*2220*/  SHF.R.S32.HI R27, RZ, 0xf, R27 ;  /* 0x0000000fff1b7819 */ /* 0x000fe4000001141b */
[----:B------:R-:W-:Y:S01]  /*2230*/  LEA.HI R48, R32, R47, RZ, 0x14 ;  /* 0x0000002f20307211 */ /* 0x000fe200078fa0ff */
[----:B------:R-:W-:Y:S01]  /*2240*/  IMAD.MOV R47, RZ, RZ, -R24 ;  /* 0x000000ffff2f7224 */ /* 0x000fe200078e0a18 */
[----:B------:R-:W-:Y:S02]  /*2250*/  SHF.R.S32.HI R24, RZ, 0xf, R49 ;  /* 0x0000000fff187819 */ /* 0x000fe40000011431 */
[----:B------:R-:W-:Y:S02]  /*2260*/  LOP3.LUT R32, R27, 0xffff, RZ, 0xc0, !PT ;  /* 0x0000ffff1b207812 */ /* 0x000fe400078ec0ff */
[----:B------:R-:W-:-:S02]  /*2270*/  SHF.R.U32.HI R27, RZ, 0x1f, R2 ;  /* 0x0000001fff1b7819 */ /* 0x000fc40000011602 */
[----:B------:R-:W-:Y:S02]  /*2280*/  PRMT R47, R47, 0x7710, RZ ;  /* 0x000077102f2f7816 */ /* 0x000fe400000000ff */
[----:B------:R-:W-:Y:S02]  /*2290*/  LOP3.LUT R49, R24, 0xffff, RZ, 0xc0, !PT ;  /* 0x0000ffff18317812 */ /* 0x000fe400078ec0ff */
[----:B------:R-:W-:Y:S02]  /*22a0*/  LEA.HI R32, R32, R23, RZ, 0x12 ;  /* 0x0000001720207211 */ /* 0x000fe400078f90ff */
[----:B------:R-:W-:Y:S01]  /*22b0*/  LEA.HI R27, R2, R27, RZ, 0x14 ;  /* 0x0000001b021b7211 */ /* 0x000fe200078fa0ff */
[----:B------:R-:W-:Y:S01]  /*22c0*/  IMAD.IADD R24, R20, 0x1, R47 ;  /* 0x0000000114187824 */ /* 0x000fe200078e022f */
[----:B------:R-:W-:Y:S02]  /*22d0*/  LEA.HI R2, R49, R22, RZ, 0x12 ;  /* 0x0000001631027211 */ /* 0x000fe400078f90ff */
[----:B------:R-:W-:-:S02]  /*22e0*/  SHF.R.S32.HI R20, RZ, 0x1f, R3 ;  /* 0x0000001fff147819 */ /* 0x000fc40000011403 */
[----:B------:R-:W-:Y:S02]  /*22f0*/  LOP3.LUT R32, R32, 0xfffc, RZ, 0xc0, !PT ;  /* 0x0000fffc20207812 */ /* 0x000fe400078ec0ff */
[----:B------:R-:W-:Y:S02]  /*2300*/  LOP3.LUT R2, R2, 0xfffc, RZ, 0xc0, !PT ;  /* 0x0000fffc02027812 */ /* 0x000fe400078ec0ff */
[----:B------:R-:W-:Y:S01]  /*2310*/  LEA.HI R20, R20, R3, RZ, 0xa ;  /* 0x0000000314147211 */ /* 0x000fe200078f50ff */
[----:B------:R-:W-:Y:S01]  /*2320*/  IMAD.MOV R32, RZ, RZ, -R32 ;  /* 0x000000ffff207224 */ /* 0x000fe200078e0a20 */
[----:B------:R-:W-:Y:S01]  /*2330*/  PRMT R47, R27, 0x9910, RZ ;  /* 0x000099101b2f7816 */ /* 0x000fe200000000ff */
[----:B------:R-:W-:Y:S01]  /*2340*/  IMAD.MOV R49, RZ, RZ, -R2 ;  /* 0x000000ffff317224 */ /* 0x000fe200078e0a02 */
[----:B------:R-:W-:Y:S02]  /*2350*/  SHF.R.U32.HI R2, RZ, 0xa, R20 ;  /* 0x0000000aff027819 */ /* 0x000fe40000011614 */
[----:B------:R-:W-:-:S02]  /*2360*/  SHF.R.S32.HI R20, RZ, 0xf, R47 ;  /* 0x0000000fff147819 */ /* 0x000fc4000001142f */
[----:B------:R-:W-:Y:S02]  /*2370*/  PRMT R32, R32, 0x7710, RZ ;  /* 0x0000771020207816 */ /* 0x000fe400000000ff */
[----:B------:R-:W-:Y:S02]  /*2380*/  LOP3.LUT R20, R20, 0xffff, RZ, 0xc0, !PT ;  /* 0x0000ffff14147812 */ /* 0x000fe400078ec0ff */
[----:B------:R-:W-:Y:S01]  /*2390*/  PRMT R47, R49, 0x7710, RZ ;  /* 0x00007710312f7816 */ /* 0x000fe200000000ff */
[----:B------:R-:W-:Y:S01]  /*23a0*/  IMAD.IADD R23, R23, 0x1, R32 ;  /* 0x0000000117177824 */ /* 0x000fe200078e0220 */
[----:B------:R-:W-:Y:S02]  /*23b0*/  LEA.HI R32, R20, R27, RZ, 0x12 ;  /* 0x0000001b14207211 */ /* 0x000fe400078f90ff */
[----:B------:R-:W-:Y:S01]  /*23c0*/  PRMT R49, R2, 0x9910, RZ ;  /* 0x0000991002317816 */ /* 0x000fe200000000ff */
[----:B------:R-:W-:Y:S01]  /*23d0*/  IMAD.IADD R22, R22, 0x1, R47 ;  /* 0x0000000116167824 */ /* 0x000fe200078e022f */
[----:B------:R-:W-:Y:S01]  /*23e0*/  SHF.R.S32.HI R56, RZ, 0x1f, R25 ;  /* 0x0000001fff387819 */ /* 0x000fe20000011419 */
[----:B------:R-:W-:Y:S01]  /*23f0*/  IMAD.HI R47, R9, 0x2aaaaaab, RZ ;  /* 0x2aaaaaab092f7827 */ /* 0x000fe200078e02ff */
[----:B------:R-:W-:-:S03]  /*2400*/  LOP3.LUT R32, R32, 0xfffc, RZ, 0xc0, !PT ;  /* 0x0000fffc20207812 */ /* 0x000fc600078ec0ff */
[----:B------:R-:W-:Y:S02]  /*2410*/  IMAD R49, R49, 0x2aab, RZ ;  /* 0x00002aab31317824 */ /* 0x000fe400078e02ff */
[----:B------:R-:W-:Y:S01]  /*2420*/  IMAD R20, R48, -0x6000, R25 ;  /* 0xffffa00030147824 */ /* 0x000fe200078e0219 */
[----:B------:R-:W-:Y:S01]  /*2430*/  LEA.HI R25, R56, R25, RZ, 0xa ;  /* 0x0000001938197211 */ /* 0x000fe200078f50ff */
[----:B------:R-:W-:Y:S01]  /*2440*/  IMAD.MOV R56, RZ, RZ, -R32 ;  /* 0x000000ffff387224 */ /* 0x000fe200078e0a20 */
[----:B------:R-:W-:Y:S02]  /*2450*/  SHF.R.U32.HI R48, RZ, 0x1f, R47 ;  /* 0x0000001fff307819 */ /* 0x000fe4000001162f */
[----:B------:R-:W-:Y:S02]  /*2460*/  SHF.R.S32.HI R32, RZ, 0x10, R49 ;  /* 0x00000010ff207819 */ /* 0x000fe40000011431 */
[----:B------:R-:W-:Y:S02]  /*2470*/  LEA.HI R48, R47, R48, RZ, 0x14 ;  /* 0x000000302f307211 */ /* 0x000fe400078fa0ff */
[----:B------:R-:W-:-:S02]  /*2480*/  PRMT R56, R56, 0x7710, RZ ;  /* 0x0000771038387816 */ /* 0x000fc400000000ff */
[----:B------:R-:W-:Y:S02]  /*2490*/  LOP3.LUT R47, R32, 0xffff, RZ, 0xc0, !PT ;  /* 0x0000ffff202f7812 */ /* 0x000fe400078ec0ff */
[----:B------:R-:W-:Y:S01]  /*24a0*/  SHF.R.U32.HI R25, RZ, 0xa, R25 ;  /* 0x0000000aff197819 */ /* 0x000fe20000011619 */
[----:B------:R-:W-:Y:S01]  /*24b0*/  IMAD.IADD R32, R27, 0x1, R56 ;  /* 0x000000011b207824 */ /* 0x000fe200078e0238 */
[----:B------:R-:W-:Y:S02]  /*24c0*/  PRMT R49, R24, 0x9910, RZ ;  /* 0x0000991018317816 */ /* 0x000fe400000000ff */
[----:B------:R-:W-:Y:S01]  /*24d0*/  SHF.R.U32.HI R24, RZ, 0xf, R47 ;  /* 0x0000000fff187819 */ /* 0x000fe2000001162f */
[----:B------:R-:W-:Y:S01]  /*24e0*/  IMAD R8, R8, -0x6000, R3 ;  /* 0xffffa00008087824 */ /* 0x000fe200078e0203 */
[----:B------:R-:W-:Y:S02]  /*24f0*/  PRMT R56, R25, 0x9910, RZ ;  /* 0x0000991019387816 */ /* 0x000fe400000000ff */
[----:B------:R-:W-:Y:S01]  /*2500*/  LEA.HI R27, R47, R24, RZ, 0x1e ;  /* 0x000000182f1b7211 */ /* 0x000fe200078ff0ff */
[----:B------:R-:W-:Y:S01]  /*2510*/  IMAD R49, R49, 0x6000, R8 ;  /* 0x0000600031317824 */ /* 0x000fe200078e0208 */
[----:B------:R-:W-:Y:S01]  /*2520*/  SHF.R.S32.HI R24, RZ, 0x1f, R9 ;  /* 0x0000001fff187819 */ /* 0x000fe20000011409 */
[----:B------:R-:W-:Y:S01]  /*2530*/  IMAD R56, R56, 0x2aab, RZ ;  /* 0x00002aab38387824 */ /* 0x000fe200078e02ff */
[----:B------:R-:W-:Y:S01]  /*2540*/  PRMT R58, R27, 0x9910, RZ ;  /* 0x000099101b3a7816 */ /* 0x000fe200000000ff */
[----:B------:R-:W-:Y:S01]  /*2550*/  IMAD.HI R8, R21, 0x2aaaaaab, RZ ;  /* 0x2aaaaaab15087827 */ /* 0x000fe200078e02ff */
[----:B------:R-:W-:-:S02]  /*2560*/  LEA.HI R24, R24, R9, RZ, 0xa ;  /* 0x0000000918187211 */ /* 0x000fc400078f50ff */
[----:B------:R-:W-:Y:S01]  /*2570*/  SHF.R.S32.HI R27, RZ, 0x10, R56 ;  /* 0x00000010ff1b7819 */ /* 0x000fe20000011438 */
[----:B------:R-:W-:Y:S01]  /*2580*/  IMAD R47, R48, -0x6000, R9 ;  /* 0xffffa000302f7824 */ /* 0x000fe200078e0209 */
[----:B------:R-:W-:Y:S01]  /*2590*/  SHF.R.U32.HI R9, RZ, 0x1f, R8 ;  /* 0x0000001fff097819 */ /* 0x000fe20000011608 */
[----:B------:R-:W-:Y:S01]  /*25a0*/  IMAD.MOV.U32 R48, RZ, RZ, R58 ;  /* 0x000000ffff307224 */ /* 0x000fe200078e003a */
[----:B------:R-:W-:Y:S02]  /*25b0*/  LOP3.LUT R61, R27, 0xffff, RZ, 0xc0, !PT ;  /* 0x0000ffff1b3d7812 */ /* 0x000fe400078ec0ff */
[----:B------:R-:W-:Y:S01]  /*25c0*/  LEA.HI R8, R8, R9, RZ, 0x14 ;  /* 0x0000000908087211 */ /* 0x000fe200078fa0ff */
[----:B------:R-:W-:Y:S01]  /*25d0*/  IMAD R9, R48, 0x18, RZ ;  /* 0x0000001830097824 */ /* 0x000fe200078e02ff */
[----:B------:R-:W-:Y:S02]  /*25e0*/  SHF.R.S32.HI R48, RZ, 0x1f, R21 ;  /* 0x0000001fff307819 */ /* 0x000fe40000011415 */
[----:B------:R-:W-:-:S02]  /*25f0*/  SHF.R.U32.HI R56, RZ, 0xf, R61 ;  /* 0x0000000fff387819 */ /* 0x000fc4000001163d */
[----:B------:R-:W-:Y:S02]  /*2600*/  LEA.HI R27, R48, R21, RZ, 0xa ;  /* 0x00000015301b7211 */ /* 0x000fe400078f50ff */
[----:B------:R-:W-:Y:S01]  /*2610*/  LEA.HI R48, R61, R56, RZ, 0x1e ;  /* 0x000000383d307211 */ /* 0x000fe200078ff0ff */
[----:B------:R-:W-:Y:S01]  /*2620*/  IMAD R59, R8, -0x6000, R21 ;  /* 0xffffa000083b7824 */ /* 0x000fe200078e0215 */
[----:B------:R-:W-:Y:S01]  /*2630*/  PRMT R21, R23, 0x9910, RZ ;  /* 0x0000991017157816 */ /* 0x000fe200000000ff */
[----:B------:R-:W-:Y:S01]  /*2640*/  VIADD R14, R13, 0xffffc000 ;  /* 0xffffc0000d0e7836 */ /* 0x000fe20000000000 */
[----:B------:R-:W-:Y:S01]  /*2650*/  PRMT R48, R48, 0x9910, RZ ;  /* 0x0000991030307816 */ /* 0x000fe200000000ff */
[----:B------:R-:W-:Y:S01]  /*2660*/  IMAD.MOV R56, RZ, RZ, -R9 ;  /* 0x000000ffff387224 */ /* 0x000fe200078e0a09 */
[----:B--2---:R-:W-:Y:S01]  /*2670*/  SEL R9, R18, RZ, P2 ;  /* 0x000000ff12097207 */ /* 0x004fe20001000000 */
[----:B------:R-:W-:Y:S01]  /*2680*/  IMAD R21, R21, 0x6000, R20 ;  /* 0x0000600015157824 */ /* 0x000fe200078e0214 */
[----:B------:R-:W-:Y:S01]  /*2690*/  PRMT R18, R32, 0x9910, RZ ;  /* 0x0000991020127816 */ /* 0x000fe200000000ff */
[----:B------:R-:W-:Y:S01]  /*26a0*/  IMAD.MOV.U32 R20, RZ, RZ, R48 ;  /* 0x000000ffff147224 */ /* 0x000fe200078e0030 */
[----:B------:R-:W-:-:S02]  /*26b0*/  ISETP.GE.U32.AND P4, PT, R14, 0x1800, PT ;  /* 0x000018000e00780c */ /* 0x000fc40003f86070 */
[----:B------:R-:W-:Y:S01]  /*26c0*/  SEL R26, R26, RZ, P2 ;  /* 0x000000ff1a1a7207 */ /* 0x000fe20001000000 */
[----:B------:R-:W-:Y:S01]  /*26d0*/  IMAD R59, R18, 0x6000, R59 ;  /* 0x00006000123b7824 */ /* 0x000fe200078e023b */
[----:B------:R-:W-:Y:S01]  /*26e0*/  SEL R57, R57, RZ, P2 ;  /* 0x000000ff39397207 */ /* 0x000fe20001000000 */
[----:B------:R-:W-:Y:S01]  /*26f0*/  IMAD R18, R20, 0x18, RZ ;  /* 0x0000001814127824 */ /* 0x000fe200078e02ff */
[----:B----4-:R-:W-:Y:S02]  /*2700*/  SEL R53, R53, RZ, P2 ;  /* 0x000000ff35357207 */ /* 0x010fe40001000000 */
[----:B------:R-:W-:Y:S02]  /*2710*/  SEL R51, R51, RZ, P2 ;  /* 0x000000ff33337207 */ /* 0x000fe40001000000 */
[----:B-----5:R-:W-:Y:S02]  /*2720*/  SEL R52, R52, RZ, P2 ;  /* 0x000000ff34347207 */ /* 0x020fe40001000000 */
[----:B------:R-:W-:-:S02]  /*2730*/  SEL R50, R50, RZ, P2 ;  /* 0x000000ff32327207 */ /* 0x000fc40001000000 */
[----:B------:R-:W-:Y:S02]  /*2740*/  SEL R46, R46, RZ, P2 ;  /* 0x000000ff2e2e7207 */ /* 0x000fe40001000000 */
[----:B------:R-:W-:Y:S02]  /*2750*/  ISETP.LT.AND P2, PT, R11, 0x60500, !P4 ;  /* 0x000605000b00780c */ /* 0x000fe40006741270 */
[----:B------:R-:W-:Y:S02]  /*2760*/  PRMT R8, R22, 0x9910, RZ ;  /* 0x0000991016087816 */ /* 0x000fe400000000ff */
[----:B------:R-:W-:Y:S01]  /*2770*/  PRMT R23, R56, 0x7710, RZ ;  /* 0x0000771038177816 */ /* 0x000fe200000000ff */
[----:B------:R-:W-:Y:S02]  /*2780*/  IMAD.MOV R18, RZ, RZ, -R18 ;  /* 0x000000ffff127224 */ /* 0x000fe400078e0a12 */
[----:B------:R-:W-:Y:S01]  /*2790*/  IMAD R47, R8, 0x6000, R47 ;  /* 0x00006000082f7824 */ /* 0x000fe200078e022f */
[----:B------:R-:W-:Y:S01]  /*27a0*/  SHF.R.U32.HI R32, RZ, 0xa, R24 ;  /* 0x0000000aff207819 */ /* 0x000fe20000011618 */
[----:B------:R-:W-:-:S02]  /*27b0*/  IMAD.IADD R56, R2, 0x1, R23 ;  /* 0x0000000102387824 */ /* 0x000fc400078e0217 */
[----:B------:R-:W-:Y:S01]  /*27c0*/  IMAD.MOV.U32 R2, RZ, RZ, RZ ;  /* 0x000000ffff027224 */ /* 0x000fe200078e00ff */
[----:B------:R-:W-:Y:S01]  /*27d0*/  PRMT R58, R18, 0x7710, RZ ;  /* 0x00007710123a7816 */ /* 0x000fe200000000ff */
[----:B------:R-:W-:-:S04]  /*27e0*/  IMAD.WIDE R48, R49, 0x4, R6 ;  /* 0x0000000431307825 */ /* 0x000fc800078e0206 */
[--C-:B------:R-:W-:Y:S01]  /*27f0*/  IMAD.WIDE R22, R21, 0x4, R6.reuse ;  /* 0x0000000415167825 */ /* 0x100fe200078e0206 */
[----:B------:R0:W2:Y:S03]  /*2800*/  @P2 LDG.E.EL R2, desc[UR4][R48.64] ;  /* 0x0000000430022981 */ /* 0x0000a6000c2e1900 */
[----:B------:R-:W-:-:S04]  /*2810*/  IMAD.WIDE R20, R47, 0x4, R6 ;  /* 0x000000042f147825 */ /* 0x000fc800078e0206 */
[----:B------:R-:W-:Y:S01]  /*2820*/  IMAD.WIDE R6, R59, 0x4, R6 ;  /* 0x000000043b067825 */ /* 0x000fe200078e0206 */
[----:B------:R-:W-:-:S03]  /*2830*/  PRMT R59, R32, 0x9910, RZ ;  /* 0x00009910203b7816 */ /* 0x000fc600000000ff */
[----:B------:R-:W-:Y:S02]  /*2840*/  VIADD R47, R43, 0xffffa000 ;  /* 0xffffa0002b2f7836 */ /* 0x000fe40000000000 */
[----:B------:R-:W-:Y:S02]  /*2850*/  IMAD.MOV.U32 R8, RZ, RZ, RZ ;  /* 0x000000ffff087224 */ /* 0x000fe400078e00ff */
[----:B0-----:R-:W-:Y:S02]  /*2860*/  IMAD.IADD R48, R25, 0x1, R58 ;  /* 0x0000000119307824 */ /* 0x001fe400078e023a */
[----:B------:R-:W-:Y:S02]  /*2870*/  IMAD R25, R0, 0x1800, R47 ;  /* 0x0000180000197824 */ /* 0x000fe400078e022f */
[----:B------:R-:W-:Y:S01]  /*2880*/  IMAD.MOV.U32 R58, RZ, RZ, R59 ;  /* 0x000000ffff3a7224 */ /* 0x000fe200078e003b */
[----:B------:R0:W4:Y:S01]  /*2890*/  @P2 LDG.E.EL R8, desc[UR4][R22.64] ;  /* 0x0000000416082981 */ /* 0x000122000c2e1900 */
[----:B------:R-:W-:-:S04]  /*28a0*/  IMAD.HI R49, R25, 0x2aaaaaab, RZ ;  /* 0x2aaaaaab19317827 */ /* 0x000fc800078e02ff */
[----:B------:R-:W-:Y:S01]  /*28b0*/  IMAD.MOV.U32 R18, RZ, RZ, RZ ;  /* 0x000000ffff127224 */ /* 0x000fe200078e00ff */
[----:B0-----:R-:W-:Y:S01]  /*28c0*/  SHF.R.U32.HI R22, RZ, 0xa, R27 ;  /* 0x0000000aff167819 */ /* 0x001fe2000001161b */
[----:B------:R-:W-:Y:S01]  /*28d0*/  IMAD R27, R58, 0x2aab, RZ ;  /* 0x00002aab3a1b7824 */ /* 0x000fe200078e02ff */
[----:B------:R-:W-:Y:S01]  /*28e0*/  PRMT R23, R56, 0x9910, RZ ;  /* 0x0000991038177816 */ /* 0x000fe200000000ff */
[----:B------:R-:W-:Y:S01]  /*28f0*/  IMAD.MOV.U32 R24, RZ, RZ, RZ ;  /* 0x000000ffff187224 */ /* 0x000fe200078e00ff */
[----:B------:R-:W-:Y:S01]  /*2900*/  SHF.R.U32.HI R56, RZ, 0x1f, R49 ;  /* 0x0000001fff387819 */ /* 0x000fe20000011631 */
[----:B------:R0:W5:Y:S01]  /*2910*/  @P2 LDG.E.EL R18, desc[UR4][R20.64] ;  /* 0x0000000414122981 */ /* 0x000162000c2e1900 */
[----:B------:R-:W-:Y:S02]  /*2920*/  PRMT R58, R22, 0x9910, RZ ;  /* 0x00009910163a7816 */ /* 0x000fe400000000ff */
[----:B------:R-:W-:Y:S01]  /*2930*/  SHF.R.S32.HI R27, RZ, 0x10, R27 ;  /* 0x00000010ff1b7819 */ /* 0x000fe2000001141b */
[----:B------:R1:W2:Y:S01]  /*2940*/  @P2 LDG.E.EL R24, desc[UR4][R6.64] ;  /* 0x0000000406182981 */ /* 0x0002a2000c2e1900 */
[----:B0-----:R-:W-:Y:S01]  /*2950*/  IMAD.WIDE R20, R23, 0x4, R4 ;  /* 0x0000000417147825 */ /* 0x001fe200078e0204 */
[----:B------:R-:W-:-:S02]  /*2960*/  LEA.HI R23, R49, R56, RZ, 0x16 ;  /* 0x0000003831177211 */ /* 0x000fc400078fb0ff */
[----:B------:R-:W-:Y:S01]  /*2970*/  LOP3.LUT R49, R27, 0xffff, RZ, 0xc0, !PT ;  /* 0x0000ffff1b317812 */ /* 0x000fe200078ec0ff */
[----:B------:R-:W-:Y:S01]  /*2980*/  IMAD.MOV.U32 R56, RZ, RZ, R58 ;  /* 0x000000ffff387224 */ /* 0x000fe200078e003a */
[----:B-1----:R-:W-:Y:S02]  /*2990*/  PRMT R7, R48, 0x9910, RZ ;  /* 0x0000991030077816 */ /* 0x002fe400000000ff */
[----:B------:R-:W-:Y:S01]  /*29a0*/  SHF.R.U32.HI R48, RZ, 0xf, R49 ;  /* 0x0000000fff307819 */ /* 0x000fe20000011631 */
[----:B------:R-:W-:Y:S01]  /*29b0*/  IMAD R56, R56, 0x2aab, RZ ;  /* 0x00002aab38387824 */ /* 0x000fe200078e02ff */
[----:B------:R-:W-:Y:S02]  /*29c0*/  PRMT R58, R23, 0x9910, RZ ;  /* 0x00009910173a7816 */ /* 0x000fe400000000ff */
[----:B------:R-:W-:Y:S01]  /*29d0*/  LEA.HI R48, R49, R48, RZ, 0x1e ;  /* 0x0000003031307211 */ /* 0x000fe200078ff0ff */
[----:B------:R-:W-:Y:S01]  /*29e0*/  IMAD.MOV.U32 R25, RZ, RZ, RZ ;  /* 0x000000ffff197224 */ /* 0x000fe200078e00ff */
[----:B------:R-:W-:Y:S01]  /*29f0*/  SHF.R.S32.HI R49, RZ, 0x10, R56 ;  /* 0x00000010ff317819 */ /* 0x000fe20000011438 */
[----:B------:R-:W-:Y:S01]  /*2a00*/  IMAD.MOV.U32 R56, RZ, RZ, R58 ;  /* 0x000000ffff387224 */ /* 0x000fe200078e003a */
[----:B------:R-:W-:Y:S01]  /*2a10*/  PRMT R48, R48, 0x9910, RZ ;  /* 0x0000991030307816 */ /* 0x000fe200000000ff */
[----:B------:R-:W-:Y:S01]  /*2a20*/  IMAD.MOV.U32 R27, RZ, RZ, RZ ;  /* 0x000000ffff1b7224 */ /* 0x000fe200078e00ff */
[----:B------:R-:W-:Y:S01]  /*2a30*/  LOP3.LUT R59, R49, 0xffff, RZ, 0xc0, !PT ;  /* 0x0000ffff313b7812 */ /* 0x000fe200078ec0ff */
[----:B------:R-:W-:Y:S01]  /*2a40*/  IMAD.WIDE R6, R7, 0x4, R4 ;  /* 0x0000000407067825 */ /* 0x000fe200078e0204 */
[----:B------:R-:W-:Y:S01]  /*2a50*/  SHF.R.S32.HI R49, RZ, 0xf, R56 ;  /* 0x0000000fff317819 */ /* 0x000fe20000011438 */
[----:B------:R0:W2:Y:S02]  /*2a60*/  @P2 LDG.E.EL R25, desc[UR4][R20.64] ;  /* 0x0000000414192981 */ /* 0x0000a4000c2e1900 */
[----:B------:R-:W-:-:S02]  /*2a70*/  IMAD.MOV.U32 R56, RZ, RZ, R48 ;  /* 0x000000ffff387224 */ /* 0x000fc400078e0030 */
[----:B------:R1:W2:Y:S01]  /*2a80*/  @P2 LDG.E.EL R27, desc[UR4][R6.64] ;  /* 0x00000004061b2981 */ /* 0x0002a2000c2e1900 */
[----:B------:R-:W-:Y:S01]  /*2a90*/  LOP3.LUT R58, R49, 0xffff, RZ, 0xc0, !PT ;  /* 0x0000ffff313a7812 */ /* 0x000fe200078ec0ff */
[----:B0-----:R-:W-:Y:S02]  /*2aa0*/  IMAD.IADD R21, R44, 0x1, R47 ;  /* 0x000000012c157824 */ /* 0x001fe400078e022f */
[----:B-1----:R-:W-:Y:S02]  /*2ab0*/  IMAD R6, R56, 0x18, RZ ;  /* 0x0000001838067824 */ /* 0x002fe400078e02ff */
[----:B------:R-:W-:Y:S01]  /*2ac0*/  IMAD R48, R0, 0x1800, R21 ;  /* 0x0000180000307824 */ /* 0x000fe200078e0215 */
[----:B------:R-:W-:Y:S01]  /*2ad0*/  SHF.R.U32.HI R20, RZ, 0xf, R59 ;  /* 0x0000000fff147819 */ /* 0x000fe2000001163b */
[----:B------:R-:W-:Y:S01]  /*2ae0*/  IMAD.MOV R49, RZ, RZ, -R6 ;  /* 0x000000ffff317224 */ /* 0x000fe200078e0a06 */
[----:B------:R-:W-:Y:S01]  /*2af0*/  LEA.HI R7, R58, R23, RZ, 0x12 ;  /* 0x000000173a077211 */ /* 0x000fe200078f90ff */
[----:B------:R-:W-:Y:S01]  /*2b00*/  IMAD.HI R48, R48, 0x2aaaaaab, RZ ;  /* 0x2aaaaaab30307827 */ /* 0x000fe200078e02ff */
[----:B------:R-:W-:-:S02]  /*2b10*/  LEA.HI R20, R59, R20, RZ, 0x1e ;  /* 0x000000143b147211 */ /* 0x000fc400078ff0ff */
[----:B------:R-:W-:Y:S02]  /*2b20*/  LOP3.LUT R6, R7, 0x1c, RZ, 0xc0, !PT ;  /* 0x0000001c07067812 */ /* 0x000fe400078ec0ff */
[----:B------:R-:W-:Y:S02]  /*2b30*/  PRMT R49, R49, 0x7710, RZ ;  /* 0x0000771031317816 */ /* 0x000fe400000000ff */
[----:B------:R-:W-:Y:S02]  /*2b40*/  SHF.R.U32.HI R7, RZ, 0x1f, R48 ;  /* 0x0000001fff077819 */ /* 0x000fe40000011630 */
[----:B------:R-:W-:Y:S01]  /*2b50*/  PRMT R56, R20, 0x9910, RZ ;  /* 0x0000991014387816 */ /* 0x000fe200000000ff */
[----:B------:R-:W-:Y:S01]  /*2b60*/  IMAD.IADD R32, R32, 0x1, R49 ;  /* 0x0000000120207824 */ /* 0x000fe200078e0231 */
[----:B------:R-:W-:Y:S01]  /*2b70*/  LEA.HI R20, R48, R7, RZ, 0x16 ;  /* 0x0000000730147211 */ /* 0x000fe200078fb0ff */
[----:B------:R-:W-:-:S03]  /*2b80*/  IMAD.MOV R48, RZ, RZ, -R6 ;  /* 0x000000ffff307224 */ /* 0x000fc600078e0a06 */
[----:B------:R-:W-:Y:S01]  /*2b90*/  PRMT R7, R32, 0x9910, RZ ;  /* 0x0000991020077816 */ /* 0x000fe200000000ff */
[----:B------:R-:W-:Y:S01]  /*2ba0*/  IMAD R6, R56, 0x18, RZ ;  /* 0x0000001838067824 */ /* 0x000fe200078e02ff */
[----:B------:R-:W-:Y:S02]  /*2bb0*/  PRMT R32, R48, 0x7710, RZ ;  /* 0x0000771030207816 */ /* 0x000fe400000000ff */
[----:B------:R-:W-:Y:S01]  /*2bc0*/  PRMT R48, R20, 0x9910, RZ ;  /* 0x0000991014307816 */ /* 0x000fe200000000ff */
[----:B------:R-:W-:-:S03]  /*2bd0*/  IMAD.MOV R6, RZ, RZ, -R6 ;  /* 0x000000ffff067224 */ /* 0x000fc600078e0a06 */
[----:B------:R-:W-:Y:S01]  /*2be0*/  SHF.R.S32.HI R48, RZ, 0xf, R48 ;  /* 0x0000000fff307819 */ /* 0x000fe20000011430 */
[----:B------:R-:W-:Y:S01]  /*2bf0*/  IMAD.IADD R23, R23, 0x1, R32 ;  /* 0x0000000117177824 */ /* 0x000fe200078e0220 */
[----:B------:R-:W-:Y:S01]  /*2c00*/  PRMT R49, R6, 0x7710, RZ ;  /* 0x0000771006317816 */ /* 0x000fe200000000ff */
[----:B------:R-:W-:Y:S01]  /*2c10*/  IMAD.MOV.U32 R32, RZ, RZ, RZ ;  /* 0x000000ffff207224 */ /* 0x000fe200078e00ff */
[----:B------:R-:W-:Y:S01]  /*2c20*/  LOP3.LUT R59, R48, 0xffff, RZ, 0xc0, !PT ;  /* 0x0000ffff303b7812 */ /* 0x000fe200078ec0ff */
[----:B------:R-:W-:Y:S01]  /*2c30*/  IMAD.WIDE R6, R7, 0x4, R4 ;  /* 0x0000000407067825 */ /* 0x000fe200078e0204 */
[----:B------:R-:W-:Y:S02]  /*2c40*/  PRMT R48, R23, 0x9910, RZ ;  /* 0x0000991017307816 */ /* 0x000fe400000000ff */
[----:B------:R-:W-:Y:S02]  /*2c50*/  LEA.HI R23, R59, R20, RZ, 0x12 ;  /* 0x000000143b177211 */ /* 0x000fe400078f90ff */
[----:B------:R0:W2:Y:S01]  /*2c60*/  @P2 LDG.E.EL R32, desc[UR4][R6.64] ;  /* 0x0000000406202981 */ /* 0x0000a2000c2e1900 */
[----:B------:R-:W-:-:S02]  /*2c70*/  IMAD.IADD R22, R22, 0x1, R49 ;  /* 0x0000000116167824 */ /* 0x000fc400078e0231 */
[----:B------:R-:W-:Y:S01]  /*2c80*/  IMAD.HI R49, R47, 0x2aaaaaab, RZ ;  /* 0x2aaaaaab2f317827 */ /* 0x000fe200078e02ff */
[----:B0-----:R-:W-:-:S05]  /*2c90*/  LOP3.LUT R6, R23, 0x1c, RZ, 0xc0, !PT ;  /* 0x0000001c17067812 */ /* 0x001fca00078ec0ff */
[----:B------:R-:W-:Y:S01]  /*2ca0*/  IMAD.MOV R6, RZ, RZ, -R6 ;  /* 0x000000ffff067224 */ /* 0x000fe200078e0a06 */
[----:B------:R-:W-:Y:S02]  /*2cb0*/  PRMT R7, R22, 0x9910, RZ ;  /* 0x0000991016077816 */ /* 0x000fe400000000ff */
[----:B---3--:R-:W-:Y:S01]  /*2cc0*/  SEL R58, R19, RZ, P1 ;  /* 0x000000ff133a7207 */ /* 0x008fe20000800000 */
[----:B------:R-:W0:Y:S01]  /*2cd0*/  LDC.64 R22, c[0x0][0x230] ;  /* 0x00008c00ff167b82 */ /* 0x000e220000000a00 */
[----:B------:R-:W-:Y:S02]  /*2ce0*/  SHF.R.U32.HI R56, RZ, 0x1f, R49 ;  /* 0x0000001fff387819 */ /* 0x000fe40000011631 */
[----:B------:R-:W-:Y:S01]  /*2cf0*/  PRMT R19, R6, 0x7710, RZ ;  /* 0x0000771006137816 */ /* 0x000fe200000000ff */
[----:B------:R-:W-:Y:S01]  /*2d00*/  IMAD R48, R48, 0x1800, RZ ;  /* 0x0000180030307824 */ /* 0x000fe200078e02ff */
[----:B------:R-:W-:Y:S01]  /*2d10*/  LEA.HI R56, R49, R56, RZ, 0x16 ;  /* 0x0000003831387211 */ /* 0x000fe200078fb0ff */
[----:B------:R-:W-:Y:S01]  /*2d20*/  VIADD R65, R15, 0xffffa800 ;  /* 0xffffa8000f417836 */ /* 0x000fe20000000000 */
[----:B------:R-:W-:Y:S01]  /*2d30*/  SEL R49, R35, RZ, P1 ;  /* 0x000000ff23317207 */ /* 0x000fe20000800000 */
[----:B------:R-:W-:Y:S01]  /*2d40*/  IMAD.IADD R20, R20, 0x1, R19 ;  /* 0x0000000114147824 */ /* 0x000fe200078e0213 */
[----:B------:R-:W-:Y:S01]  /*2d50*/  PRMT R60, R48, 0x9910, RZ ;  /* 0x00009910303c7816 */ /* 0x000fe200000000ff */
[----:B------:R-:W-:Y:S01]  /*2d60*/  IMAD.HI R35, R21, 0x2aaaaaab, RZ ;  /* 0x2aaaaaab15237827 */ /* 0x000fe200078e02ff */
[----:B------:R-:W-:-:S03]  /*2d70*/  SEL R48, R41, RZ, P1 ;  /* 0x000000ff29307207 */ /* 0x000fc60000800000 */
[----:B------:R-:W-:Y:S01]  /*2d80*/  IMAD.WIDE R4, R7, 0x4, R4 ;  /* 0x0000000407047825 */ /* 0x000fe200078e0204 */
[----:B------:R-:W-:Y:S02]  /*2d90*/  SEL R41, R34, RZ, P1 ;  /* 0x000000ff22297207 */ /* 0x000fe40000800000 */
[----:B------:R-:W-:Y:S01]  /*2da0*/  PRMT R20, R20, 0x9910, RZ ;  /* 0x0000991014147816 */ /* 0x000fe200000000ff */
[--C-:B------:R-:W-:Y:S01]  /*2db0*/  IMAD R7, R56, -0x1800, R47.reuse ;  /* 0xffffe80038077824 */ /* 0x100fe200078e022f */
[----:B------:R-:W-:Y:S01]  /*2dc0*/  P2R R77, PR, RZ, 0x1 ;  /* 0x00000001ff4d7803 */ /* 0x000fe20000000000 */
[----:B------:R-:W-:Y:S01]  /*2dd0*/  IMAD.MOV.U32 R56, RZ, RZ, RZ ;  /* 0x000000ffff387224 */ /* 0x000fe200078e00ff */
[----:B------:R-:W-:Y:S01]  /*2de0*/  SEL R34, R36, RZ, P1 ;  /* 0x000000ff24227207 */ /* 0x000fe20000800000 */
[----:B------:R-:W-:Y:S01]  /*2df0*/  IMAD.IADD R61, R40, 0x1, R47 ;  /* 0x00000001283d7824 */ /* 0x000fe200078e022f */
[----:B------:R-:W-:Y:S02]  /*2e00*/  ISETP.GE.U32.AND P0, PT, R65, 0x600, PT ;  /* 0x000006004100780c */ /* 0x000fe40003f06070 */
[----:B------:R-:W-:Y:S01]  /*2e10*/  SHF.R.U32.HI R36, RZ, 0x1f, R35 ;  /* 0x0000001fff247819 */ /* 0x000fe20000011623 */
[----:B------:R-:W-:Y:S01]  /*2e20*/  IMAD R20, R20, 0x1800, RZ ;  /* 0x0000180014147824 */ /* 0x000fe200078e02ff */
[----:B------:R-:W-:Y:S01]  /*2e30*/  SEL R10, R10, RZ, P1 ;  /* 0x000000ff0a0a7207 */ /* 0x000fe20000800000 */
[----:B------:R-:W-:Y:S01]  /*2e40*/  IMAD.MOV.U32 R6, RZ, RZ, R60 ;  /* 0x000000ffff067224 */ /* 0x000fe200078e003c */
[----:B------:R-:W-:Y:S01]  /*2e50*/  SEL R33, R33, RZ, P1 ;  /* 0x000000ff21217207 */ /* 0x000fe20000800000 */
[----:B------:R1:W3:Y:S01]  /*2e60*/  @P2 LDG.E.EL R56, desc[UR4][R4.64] ;  /* 0x0000000404382981 */ /* 0x0002e2000c2e1900 */
[----:B------:R-:W-:-:S02]  /*2e70*/  SEL R59, R37, RZ, P1 ;  /* 0x000000ff253b7207 */ /* 0x000fc40000800000 */
[----:B------:R-:W-:Y:S02]  /*2e80*/  ISETP.LT.AND P1, PT, R17, 0x60500, !P0 ;  /* 0x000605001100780c */ /* 0x000fe40004721270 */
[----:B------:R-:W-:Y:S01]  /*2e90*/  LEA.HI R36, R35, R36, RZ, 0x16 ;  /* 0x0000002423247211 */ /* 0x000fe200078fb0ff */
[----:B------:R-:W-:Y:S02]  /*2ea0*/  IMAD.IADD R7, R6, 0x1, R7 ;  /* 0x0000000106077824 */ /* 0x000fe400078e0207 */
[----:B-1----:R-:W-:Y:S01]  /*2eb0*/  IMAD R4, R0, 0x1800, R61 ;  /* 0x0000180000047824 */ /* 0x002fe200078e023d */
[----:B------:R-:W-:Y:S01]  /*2ec0*/  PRMT R5, R20, 0x9910, RZ ;  /* 0x0000991014057816 */ /* 0x000fe200000000ff */
[----:B------:R-:W-:Y:S02]  /*2ed0*/  IMAD R36, R36, -0x1800, R21 ;  /* 0xffffe80024247824 */ /* 0x000fe400078e0215 */
[----:B------:R-:W-:-:S04]  /*2ee0*/  IMAD.HI R4, R4, 0x2aaaaaab, RZ ;  /* 0x2aaaaaab04047827 */ /* 0x000fc800078e02ff */
[----:B------:R-:W-:Y:S02]  /*2ef0*/  IMAD.MOV.U32 R19, RZ, RZ, RZ ;  /* 0x000000ffff137224 */ /* 0x000fe400078e00ff */
[----:B0-----:R-:W-:-:S04]  /*2f00*/  IMAD.WIDE R6, R7, 0x4, R22 ;  /* 0x0000000407067825 */ /* 0x001fc800078e0216 */
[----:B------:R-:W-:Y:S01]  /*2f10*/  IMAD.IADD R35, R5, 0x1, R36 ;  /* 0x0000000105237824 */ /* 0x000fe200078e0224 */
[----:B------:R-:W-:Y:S01]  /*2f20*/  SHF.R.U32.HI R5, RZ, 0x1f, R4 ;  /* 0x0000001fff057819 */ /* 0x000fe20000011604 */
[----:B------:R0:W2:Y:S03]  /*2f30*/  @P1 LDG.E.EL R19, desc[UR4][R6.64] ;  /* 0x0000000406131981 */ /* 0x0000a6000c2e1900 */
[----:B0-----:R-:W-:-:S04]  /*2f40*/  LEA.HI R7, R4, R5, RZ, 0x16 ;  /* 0x0000000504077211 */ /* 0x001fc800078fb0ff */
[----:B------:R-:W-:-:S04]  /*2f50*/  PRMT R6, R7, 0x9910, RZ ;  /* 0x0000991007067816 */ /* 0x000fc800000000ff */
[----:B------:R-:W-:Y:S01]  /*2f60*/  SHF.R.S32.HI R6, RZ, 0xf, R6 ;  /* 0x0000000fff067819 */ /* 0x000fe20000011406 */
[----:B------:R-:W-:-:S03]  /*2f70*/  IMAD.IADD R63, R42, 0x1, R47 ;  /* 0x000000012a3f7824 */ /* 0x000fc600078e022f */
[----:B------:R-:W-:-:S04]  /*2f80*/  LOP3.LUT R6, R6, 0xffff, RZ, 0xc0, !PT ;  /* 0x0000ffff06067812 */ /* 0x000fc800078ec0ff */
[----:B------:R-:W-:Y:S01]  /*2f90*/  LEA.HI R20, R6, R7, RZ, 0x12 ;  /* 0x0000000706147211 */ /* 0x000fe200078f90ff */
[----:B------:R-:W-:Y:S02]  /*2fa0*/  IMAD R6, R0, 0x1800, R63 ;  /* 0x0000180000067824 */ /* 0x000fe400078e023f */
[----:B------:R-:W-:Y:S01]  /*2fb0*/  IMAD.MOV.U32 R37, RZ, RZ, RZ ;  /* 0x000000ffff257224 */ /* 0x000fe200078e00ff */
[----:B------:R-:W-:Y:S01]  /*2fc0*/  LOP3.LUT R20, R20, 0x1c, RZ, 0xc0, !PT ;  /* 0x0000001c14147812 */ /* 0x000fe200078ec0ff */
[----:B------:R-:W-:-:S04]  /*2fd0*/  IMAD.WIDE R4, R35, 0x4, R22 ;  /* 0x0000000423047825 */ /* 0x000fc800078e0216 */
[----:B------:R-:W-:Y:S01]  /*2fe0*/  IMAD.HI R6, R6, 0x2aaaaaab, RZ ;  /* 0x2aaaaaab06067827 */ /* 0x000fe200078e02ff */
[----:B------:R0:W2:Y:S03]  /*2ff0*/  @P1 LDG.E.EL R37, desc[UR4][R4.64] ;  /* 0x0000000404251981 */ /* 0x0000a6000c2e1900 */
[----:B------:R-:W-:Y:S01]  /*3000*/  IMAD.MOV R20, RZ, RZ, -R20 ;  /* 0x000000ffff147224 */ /* 0x000fe200078e0a14 */
[----:B0-----:R-:W-:-:S04]  /*3010*/  SHF.R.U32.HI R5, RZ, 0x1f, R6 ;  /* 0x0000001fff057819 */ /* 0x001fc80000011606 */
[----:B------:R-:W-:Y:S02]  /*3020*/  PRMT R4, R20, 0x7710, RZ ;  /* 0x0000771014047816 */ /* 0x000fe400000000ff */
[----:B------:R-:W-:-:S03]  /*3030*/  LEA.HI R5, R6, R5, RZ, 0x16 ;  /* 0x0000000506057211 */ /* 0x000fc600078fb0ff */
[----:B------:R-:W-:Y:S01]  /*3040*/  IMAD.IADD R7, R7, 0x1, R4 ;  /* 0x0000000107077824 */ /* 0x000fe200078e0204 */
[----:B------:R-:W-:Y:S01]  /*3050*/  PRMT R4, R5, 0x9910, RZ ;  /* 0x0000991005047816 */ /* 0x000fe200000000ff */
[----:B------:R-:W-:-:S03]  /*3060*/  IMAD.HI R6, R61, 0x2aaaaaab, RZ ;  /* 0x2aaaaaab3d067827 */ /* 0x000fc600078e02ff */
[----:B------:R-:W-:Y:S02]  /*3070*/  SHF.R.S32.HI R4, RZ, 0xf, R4 ;  /* 0x0000000fff047819 */ /* 0x000fe40000011404 */
[----:B------:R-:W-:Y:S02]  /*3080*/  PRMT R35, R7, 0x9910, RZ ;  /* 0x0000991007237816 */ /* 0x000fe400000000ff */
[----:B------:R-:W-:Y:S02]  /*3090*/  LOP3.LUT R4, R4, 0xffff, RZ, 0xc0, !PT ;  /* 0x0000ffff04047812 */ /* 0x000fe400078ec0ff */
[----:B------:R-:W-:Y:S02]  /*30a0*/  SHF.R.U32.HI R7, RZ, 0x1f, R6 ;  /* 0x0000001fff077819 */ /* 0x000fe40000011606 */
[----:B------:R-:W-:Y:S02]  /*30b0*/  LEA.HI R4, R4, R5, RZ, 0x12 ;  /* 0x0000000504047211 */ /* 0x000fe400078f90ff */
[----:B------:R-:W-:Y:S01]  /*30c0*/  LEA.HI R20, R6, R7, RZ, 0x16 ;  /* 0x0000000706147211 */ /* 0x000fe200078fb0ff */
[----:B------:R-:W-:Y:S01]  /*30d0*/  IMAD R6, R35, 0x1800, RZ ;  /* 0x0000180023067824 */ /* 0x000fe200078e02ff */
[----:B------:R-:W-:-:S03]  /*30e0*/  LOP3.LUT R4, R4, 0x1c, RZ, 0xc0, !PT ;  /* 0x0000001c04047812 */ /* 0x000fc600078ec0ff */
[----:B------:R-:W-:Y:S01]  /*30f0*/  IMAD R7, R20, -0x1800, R61 ;  /* 0xffffe80014077824 */ /* 0x000fe200078e023d */
[----:B------:R-:W-:Y:S01]  /*3100*/  PRMT R6, R6, 0x9910, RZ ;  /* 0x0000991006067816 */ /* 0x000fe200000000ff */
[----:B------:R-:W-:-:S04]  /*3110*/  IMAD.MOV R4, RZ, RZ, -R4 ;  /* 0x000000ffff047224 */ /* 0x000fc800078e0a04 */
[----:B------:R-:W-:Y:S01]  /*3120*/  IMAD.IADD R7, R6, 0x1, R7 ;  /* 0x0000000106077824 */ /* 0x000fe200078e0207 */
[----:B------:R-:W-:-:S05]  /*3130*/  PRMT R6, R4, 0x7710, RZ ;  /* 0x0000771004067816 */ /* 0x000fca00000000ff */
[----:B------:R-:W-:Y:S02]  /*3140*/  IMAD.IADD R6, R5, 0x1, R6 ;  /* 0x0000000105067824 */ /* 0x000fe400078e0206 */
[----:B------:R-:W-:-:S04]  /*3150*/  IMAD.WIDE R4, R7, 0x4, R22 ;  /* 0x0000000407047825 */ /* 0x000fc800078e0216 */
[----:B------:R-:W-:Y:S01]  /*3160*/  IMAD.HI R7, R63, 0x2aaaaaab, RZ ;  /* 0x2aaaaaab3f077827 */ /* 0x000fe200078e02ff */
[----:B------:R-:W-:-:S03]  /*3170*/  PRMT R6, R6, 0x9910, RZ ;  /* 0x0000991006067816 */ /* 0x000fc600000000ff */
[----:B------:R-:W-:Y:S01]  /*3180*/  IMAD.MOV.U32 R35, RZ, RZ, RZ ;  /* 0x000000ffff237224 */ /* 0x000fe200078e00ff */
[----:B------:R-:W-:Y:S01]  /*3190*/  SHF.R.U32.HI R20, RZ, 0x1f, R7 ;  /* 0x0000001fff147819 */ /* 0x000fe20000011607 */
[----:B------:R-:W-:-:S03]  /*31a0*/  IMAD R6, R6, 0x1800, RZ ;  /* 0x0000180006067824 */ /* 0x000fc600078e02ff */
[----:B------:R-:W-:Y:S01]  /*31b0*/  LEA.HI R20, R7, R20, RZ, 0x16 ;  /* 0x0000001407147211 */ /* 0x000fe200078fb0ff */
[----:B------:R0:W3:Y:S01]  /*31c0*/  @P1 LDG.E.EL R35, desc[UR4][R4.64] ;  /* 0x0000000404231981 */ /* 0x0000e2000c2e1900 */
[----:B------:R-:W-:-:S03]  /*31d0*/  PRMT R6, R6, 0x9910, RZ ;  /* 0x0000991006067816 */ /* 0x000fc600000000ff */
[----:B------:R-:W-:Y:S01]  /*31e0*/  IMAD R7, R20, -0x1800, R63 ;  /* 0xffffe80014077824 */ /* 0x000fe200078e023f */
[----:B0-----:R-:W-:-:S03]  /*31f0*/  SHF.R.S32.HI R4, RZ, 0x1f, R47 ;  /* 0x0000001fff047819 */ /* 0x001fc6000001142f */
[----:B------:R-:W-:Y:S01]  /*3200*/  IMAD.IADD R7, R6, 0x1, R7 ;  /* 0x0000000106077824 */ /* 0x000fe200078e0207 */
[----:B------:R-:W-:-:S03]  /*3210*/  LEA.HI R47, R4, R47, RZ, 0x8 ;  /* 0x0000002f042f7211 */ /* 0x000fc600078f40ff */
[----:B------:R-:W-:Y:S01]  /*3220*/  IMAD.WIDE R4, R7, 0x4, R22 ;  /* 0x0000000407047825 */ /* 0x000fe200078e0216 */
[----:B------:R-:W-:-:S04]  /*3230*/  SHF.R.U32.HI R47, RZ, 0x8, R47 ;  /* 0x00000008ff2f7819 */ /* 0x000fc8000001162f */
[----:B------:R-:W-:Y:S02]  /*3240*/  PRMT R7, R47, 0x9910, RZ ;  /* 0x000099102f077816 */ /* 0x000fe400000000ff */
[----:B------:R-:W-:-:S03]  /*3250*/  SHF.R.S32.HI R6, RZ, 0x1f, R21 ;  /* 0x0000001fff067819 */ /* 0x000fc60000011415 */
[----:B------:R-:W-:Y:S01]  /*3260*/  IMAD R7, R7, 0x2aab, RZ ;  /* 0x00002aab07077824 */ /* 0x000fe200078e02ff */
[----:B------:R-:W-:Y:S02]  /*3270*/  CS2R R70, SRZ ;  /* 0x0000000000467805 */ /* 0x000fe4000001ff00 */
[----:B------:R-:W-:Y:S02]  /*3280*/  LEA.HI R6, R6, R21, RZ, 0x8 ;  /* 0x0000001506067211 */ /* 0x000fe400078f40ff */
[----:B------:R-:W-:Y:S02]  /*3290*/  SHF.R.S32.HI R7, RZ, 0x10, R7 ;  /* 0x00000010ff077819 */ /* 0x000fe40000011407 */
[----:B------:R-:W-:Y:S01]  /*32a0*/  SHF.R.U32.HI R6, RZ, 0x8, R6 ;  /* 0x00000008ff067819 */ /* 0x000fe20000011606 */
[----:B------:R0:W3:Y:S01]  /*32b0*/  @P1 LDG.E.EL R71, desc[UR4][R4.64] ;  /* 0x0000000404471981 */ /* 0x0000e2000c2e1900 */
[----:B------:R-:W-:-:S04]  /*32c0*/  LOP3.LUT R7, R7, 0xffff, RZ, 0xc0, !PT ;  /* 0x0000ffff07077812 */ /* 0x000fc800078ec0ff */
[----:B0-----:R-:W-:Y:S02]  /*32d0*/  SHF.R.U32.HI R4, RZ, 0xf, R7 ;  /* 0x0000000fff047819 */ /* 0x001fe40000011607 */
[----:B------:R-:W-:Y:S02]  /*32e0*/  PRMT R5, R6, 0x9910, RZ ;  /* 0x0000991006057816 */ /* 0x000fe400000000ff */
[----:B------:R-:W-:-:S03]  /*32f0*/  LEA.HI R4, R7, R4, RZ, 0x1e ;  /* 0x0000000407047211 */ /* 0x000fc600078ff0ff */
[----:B------:R-:W-:Y:S01]  /*3300*/  IMAD R5, R5, 0x2aab, RZ ;  /* 0x00002aab05057824 */ /* 0x000fe200078e02ff */
[----:B------:R-:W-:-:S04]  /*3310*/  PRMT R7, R4, 0x9910, RZ ;  /* 0x0000991004077816 */ /* 0x000fc800000000ff */
[----:B------:R-:W-:Y:S01]  /*3320*/  SHF.R.S32.HI R4, RZ, 0x10, R5 ;  /* 0x00000010ff047819 */ /* 0x000fe20000011405 */
[----:B------:R-:W-:-:S03]  /*3330*/  IMAD.MOV.U32 R5, RZ, RZ, R7 ;  /* 0x000000ffff057224 */ /* 0x000fc600078e0007 */
[----:B------:R-:W-:Y:S01]  /*3340*/  LOP3.LUT R20, R4, 0xffff, RZ, 0xc0, !PT ;  /* 0x0000ffff04147812 */ /* 0x000fe200078ec0ff */
[----:B------:R-:W-:-:S03]  /*3350*/  IMAD R4, R5, 0x18, RZ ;  /* 0x0000001805047824 */ /* 0x000fc600078e02ff */
[----:B------:R-:W-:Y:S01]  /*3360*/  SHF.R.U32.HI R5, RZ, 0xf, R20 ;  /* 0x0000000fff057819 */ /* 0x000fe20000011614 */
[----:B------:R-:W-:-:S03]  /*3370*/  IMAD.MOV R4, RZ, RZ, -R4 ;  /* 0x000000ffff047224 */ /* 0x000fc600078e0a04 */
[----:B------:R-:W-:Y:S02]  /*3380*/  LEA.HI R5, R20, R5, RZ, 0x1e ;  /* 0x0000000514057211 */ /* 0x000fe400078ff0ff */
[----:B------:R-:W-:Y:S01]  /*3390*/  PRMT R4, R4, 0x7710, RZ ;  /* 0x0000771004047816 */ /* 0x000fe200000000ff */
[----:B------:R-:W0:Y:S01]  /*33a0*/  LDC.64 R20, c[0x0][0x238] ;  /* 0x00008e00ff147b82 */ /* 0x000e220000000a00 */
[----:B------:R-:W-:-:S03]  /*33b0*/  PRMT R5, R5, 0x9910, RZ ;  /* 0x0000991005057816 */ /* 0x000fc600000000ff */
[----:B------:R-:W-:Y:S02]  /*33c0*/  IMAD.IADD R47, R47, 0x1, R4 ;  /* 0x000000012f2f7824 */ /* 0x000fe400078e0204 */
[----:B------:R-:W-:Y:S02]  /*33d0*/  IMAD.MOV.U32 R4, RZ, RZ, R5 ;  /* 0x000000ffff047224 */ /* 0x000fe400078e0005 */
[----:B------:R-:W-:Y:S02]  /*33e0*/  FADD R36, R58, R41 ;  /* 0x000000293a247221 */ /* 0x000fe40000000000 */
[----:B------:R-:W-:Y:S01]  /*33f0*/  IMAD R4, R4, 0x18, RZ ;  /* 0x0000001804047824 */ /* 0x000fe200078e02ff */
[----:B------:R-:W-:-:S03]  /*3400*/  SHF.R.S32.HI R58, RZ, 0x1f, R61 ;  /* 0x0000001fff3a7819 */ /* 0x000fc6000001143d */
[----:B------:R-:W-:Y:S01]  /*3410*/  IMAD.MOV R4, RZ, RZ, -R4 ;  /* 0x000000ffff047224 */ /* 0x000fe200078e0a04 */
[----:B------:R-:W-:Y:S02]  /*3420*/  LEA.HI R58, R58, R61, RZ, 0x8 ;  /* 0x0000003d3a3a7211 */ /* 0x000fe400078f40ff */
[----:B------:R-:W-:Y:S02]  /*3430*/  PRMT R7, R47, 0x9910, RZ ;  /* 0x000099102f077816 */ /* 0x000fe400000000ff */
[----:B------:R-:W-:Y:S02]  /*3440*/  PRMT R5, R4, 0x7710, RZ ;  /* 0x0000771004057816 */ /* 0x000fe400000000ff */
[----:B------:R-:W-:Y:S01]  /*3450*/  SHF.R.U32.HI R58, RZ, 0x8, R58 ;  /* 0x00000008ff3a7819 */ /* 0x000fe2000001163a */
[----:B------:R-:W-:Y:S02]  /*3460*/  IMAD.MOV.U32 R41, RZ, RZ, RZ ;  /* 0x000000ffff297224 */ /* 0x000fe400078e00ff */
[----:B------:R-:W-:Y:S01]  /*3470*/  IMAD.IADD R4, R6, 0x1, R5 ;  /* 0x0000000106047824 */ /* 0x000fe200078e0205 */
[----:B------:R-:W-:Y:S01]  /*3480*/  PRMT R60, R58, 0x9910, RZ ;  /* 0x000099103a3c7816 */ /* 0x000fe200000000ff */
[----:B0-----:R-:W-:-:S05]  /*3490*/  IMAD.WIDE R6, R7, 0x4, R20 ;  /* 0x0000000407067825 */ /* 0x001fca00078e0214 */
[----:B------:R0:W3:Y:S02]  /*34a0*/  @P1 LDG.E.EL R41, desc[UR4][R6.64] ;  /* 0x0000000406291981 */ /* 0x0000e4000c2e1900 */
[----:B0-----:R-:W-:-:S05]  /*34b0*/  IMAD R6, R60, 0x2aab, RZ ;  /* 0x00002aab3c067824 */ /* 0x001fca00078e02ff */
[----:B------:R-:W-:Y:S02]  /*34c0*/  SHF.R.S32.HI R6, RZ, 0x10, R6 ;  /* 0x00000010ff067819 */ /* 0x000fe40000011406 */
[----:B------:R-:W-:Y:S02]  /*34d0*/  PRMT R5, R4, 0x9910, RZ ;  /* 0x0000991004057816 */ /* 0x000fe400000000ff */
[----:B------:R-:W-:Y:S01]  /*34e0*/  LOP3.LUT R7, R6, 0xffff, RZ, 0xc0, !PT ;  /* 0x0000ffff06077812 */ /* 0x000fe200078ec0ff */
[----:B------:R-:W-:-:S03]  /*34f0*/  IMAD.MOV.U32 R47, RZ, RZ, RZ ;  /* 0x000000ffff2f7224 */ /* 0x000fc600078e00ff */
[----:B------:R-:W-:Y:S01]  /*3500*/  SHF.R.U32.HI R6, RZ, 0xf, R7 ;  /* 0x0000000fff067819 */ /* 0x000fe20000011607 */
[----:B------:R-:W-:-:S03]  /*3510*/  IMAD.WIDE R4, R5, 0x4, R20 ;  /* 0x0000000405047825 */ /* 0x000fc600078e0214 */
[----:B------:R-:W-:Y:S02]  /*3520*/  LEA.HI R6, R7, R6, RZ, 0x1e ;  /* 0x0000000607067211 */ /* 0x000fe400078ff0ff */
[----:B------:R0:W3:Y:S02]  /*3530*/  @P1 LDG.E.EL R47, desc[UR4][R4.64] ;  /* 0x00000004042f1981 */ /* 0x0000e4000c2e1900 */
[----:B0-----:R-:W-:Y:S02]  /*3540*/  PRMT R4, R6, 0x9910, RZ ;  /* 0x0000991006047816 */ /* 0x001fe400000000ff */
[----:B------:R-:W-:-:S04]  /*3550*/  SHF.R.S32.HI R6, RZ, 0x1f, R63 ;  /* 0x0000001fff067819 */ /* 0x000fc8000001143f */
[----:B------:R-:W-:Y:S01]  /*3560*/  LEA.HI R6, R6, R63, RZ, 0x8 ;  /* 0x0000003f06067211 */ /* 0x000fe200078f40ff */
[----:B------:R-:W-:-:S03]  /*3570*/  IMAD R4, R4, 0x18, RZ ;  /* 0x0000001804047824 */ /* 0x000fc600078e02ff */
[----:B------:R-:W-:Y:S01]  /*3580*/  SHF.R.U32.HI R6, RZ, 0x8, R6 ;  /* 0x00000008ff067819 */ /* 0x000fe20000011606 */
[----:B------:R-:W-:-:S03]  /*3590*/  IMAD.MOV R4, RZ, RZ, -R4 ;  /* 0x000000ffff047224 */ /* 0x000fc600078e0a04 */
[----:B------:R-:W-:Y:S02]  /*35a0*/  PRMT R7, R6, 0x9910, RZ ;  /* 0x0000991006077816 */ /* 0x000fe400000000ff */
[----:B------:R-:W-:-:S03]  /*35b0*/  PRMT R5, R4, 0x7710, RZ ;  /* 0x0000771004057816 */ /* 0x000fc600000000ff */
[----:B------:R-:W-:Y:S02]  /*35c0*/  IMAD R7, R7, 0x2aab, RZ ;  /* 0x00002aab07077824 */ /* 0x000fe400078e02ff */
[----:B------:R-:W-:-:S03]  /*35d0*/  IMAD.IADD R58, R58, 0x1, R5 ;  /* 0x000000013a3a7824 */ /* 0x000fc600078e0205 */
        /* <DEDUP_REMOVED lines=8> */
[----:B0-----:R-:W-:-:S05]  /*3660*/  PRMT R4, R7, 0x9910, RZ ;  /* 0x0000991007047816 */ /* 0x001fca00000000ff */
[----:B------:R-:W-:-:S04]  /*3670*/  IMAD R4, R4, 0x18, RZ ;  /* 0x0000001804047824 */ /* 0x000fc800078e02ff */
[----:B------:R-:W-:-:S05]  /*3680*/  IMAD.MOV R4, RZ, RZ, -R4 ;  /* 0x000000ffff047224 */ /* 0x000fca00078e0a04 */
[----:B------:R-:W-:Y:S01]  /*3690*/  PRMT R5, R4, 0x7710, RZ ;  /* 0x0000771004057816 */ /* 0x000fe200000000ff */
[----:B------:R-:W-:-:S04]  /*36a0*/  VIADD R7, R3, 0xffffa000 ;  /* 0xffffa00003077836 */ /* 0x000fc80000000000 */
[----:B------:R-:W-:-:S05]  /*36b0*/  IMAD.IADD R6, R6, 0x1, R5 ;  /* 0x0000000106067824 */ /* 0x000fca00078e0205 */
[----:B------:R-:W-:Y:S01]  /*36c0*/  PRMT R5, R6, 0x9910, RZ ;  /* 0x0000991006057816 */ /* 0x000fe200000000ff */
[----:B------:R-:W-:-:S04]  /*36d0*/  IMAD R6, R38, 0x1800, R7 ;  /* 0x0000180026067824 */ /* 0x000fc800078e0207 */
[----:B------:R-:W-:-:S04]  /*36e0*/  IMAD.HI R6, R6, 0x2aaaaaab, RZ ;  /* 0x2aaaaaab06067827 */ /* 0x000fc800078e02ff */
[----:B------:R-:W-:Y:S01]  /*36f0*/  FADD R34, R33, R34 ;  /* 0x0000002221227221 */ /* 0x000fe20000000000 */
[----:B------:R-:W-:-:S04]  /*3700*/  SHF.R.U32.HI R33, RZ, 0x1f, R6 ;  /* 0x0000001fff217819 */ /* 0x000fc80000011606 */
[----:B------:R-:W-:-:S04]  /*3710*/  LEA.HI R33, R6, R33, RZ, 0x16 ;  /* 0x0000002106217211 */ /* 0x000fc800078fb0ff */
[----:B------:R-:W-:Y:S01]  /*3720*/  PRMT R6, R33, 0x9910, RZ ;  /* 0x0000991021067816 */ /* 0x000fe200000000ff */
[----:B------:R-:W-:-:S03]  /*3730*/  IMAD.MOV.U32 R66, RZ, RZ, RZ ;  /* 0x000000ffff427224 */ /* 0x000fc600078e00ff */
[----:B------:R-:W-:Y:S01]  /*3740*/  SHF.R.S32.HI R6, RZ, 0xf, R6 ;  /* 0x0000000fff067819 */ /* 0x000fe20000011406 */
[----:B------:R-:W-:-:S03]  /*3750*/  IMAD.WIDE R4, R5, 0x4, R20 ;  /* 0x0000000405047825 */ /* 0x000fc600078e0214 */
[----:B------:R-:W-:Y:S02]  /*3760*/  LOP3.LUT R6, R6, 0xffff, RZ, 0xc0, !PT ;  /* 0x0000ffff06067812 */ /* 0x000fe400078ec0ff */
[----:B------:R0:W3:Y:S02]  /*3770*/  @P1 LDG.E.EL R66, desc[UR4][R4.64] ;  /* 0x0000000404421981 */ /* 0x0000e4000c2e1900 */
[----:B0-----:R-:W-:Y:S01]  /*3780*/  LEA.HI R4, R6, R33, RZ, 0x12 ;  /* 0x0000002106047211 */ /* 0x001fe200078f90ff */
[----:B------:R-:W-:-:S03]  /*3790*/  IMAD.HI R5, R7, 0x2aaaaaab, RZ ;  /* 0x2aaaaaab07057827 */ /* 0x000fc600078e02ff */
[----:B------:R-:W-:Y:S02]  /*37a0*/  LOP3.LUT R4, R4, 0x1c, RZ, 0xc0, !PT ;  /* 0x0000001c04047812 */ /* 0x000fe400078ec0ff */
[----:B------:R-:W-:-:S03]  /*37b0*/  SHF.R.U32.HI R6, RZ, 0x1f, R5 ;  /* 0x0000001fff067819 */ /* 0x000fc60000011605 */
[----:B------:R-:W-:Y:S01]  /*37c0*/  IMAD.MOV R4, RZ, RZ, -R4 ;  /* 0x000000ffff047224 */ /* 0x000fe200078e0a04 */
[----:B------:R-:W-:Y:S02]  /*37d0*/  LEA.HI R6, R5, R6, RZ, 0x16 ;  /* 0x0000000605067211 */ /* 0x000fe400078fb0ff */
[----:B--2---:R-:W-:Y:S02]  /*37e0*/  SEL R67, R27, RZ, P2 ;  /* 0x000000ff1b437207 */ /* 0x004fe40001000000 */
[----:B------:R-:W-:Y:S01]  /*37f0*/  PRMT R4, R4, 0x7710, RZ ;  /* 0x0000771004047816 */ /* 0x000fe200000000ff */
[--C-:B------:R-:W-:Y:S02]  /*3800*/  IMAD.IADD R27, R44, 0x1, R7.reuse ;  /* 0x000000012c1b7824 */ /* 0x100fe400078e0207 */
[----:B------:R-:W-:Y:S02]  /*3810*/  IMAD R5, R6, -0x1800, R7 ;  /* 0xffffe80006057824 */ /* 0x000fe400078e0207 */
[----:B------:R-:W-:-:S02]  /*3820*/  IMAD.IADD R33, R33, 0x1, R4 ;  /* 0x0000000121217824 */ /* 0x000fc400078e0204 */
[----:B------:R-:W-:-:S03]  /*3830*/  IMAD R6, R38, 0x1800, R27 ;  /* 0x0000180026067824 */ /* 0x000fc600078e021b */
[----:B------:R-:W-:Y:S01]  /*3840*/  PRMT R4, R33, 0x9910, RZ ;  /* 0x0000991021047816 */ /* 0x000fe200000000ff */
[----:B------:R-:W-:Y:S01]  /*3850*/  IMAD.HI R6, R6, 0x2aaaaaab, RZ ;  /* 0x2aaaaaab06067827 */ /* 0x000fe200078e02ff */
[----:B------:R-:W-:-:S03]  /*3860*/  SEL R63, R25, RZ, P2 ;  /* 0x000000ff193f7207 */ /* 0x000fc60001000000 */
[----:B------:R-:W-:Y:S01]  /*3870*/  VIADD R33, R13, 0xffffa800 ;  /* 0xffffa8000d217836 */ /* 0x000fe20000000000 */
[----:B------:R-:W-:Y:S01]  /*3880*/  SHF.R.U32.HI R25, RZ, 0x1f, R6 ;  /* 0x0000001fff197819 */ /* 0x000fe20000011606 */
[----:B------:R-:W-:Y:S02]  /*3890*/  IMAD R4, R4, 0x1800, RZ ;  /* 0x0000180004047824 */ /* 0x000fe400078e02ff */
[----:B------:R-:W-:Y:S01]  /*38a0*/  FADD R10, R10, R59 ;  /* 0x0000003b0a0a7221 */ /* 0x000fe20000000000 */
[----:B------:R-:W-:Y:S02]  /*38b0*/  ISETP.GE.U32.AND P0, PT, R33, 0x600, PT ;  /* 0x000006002100780c */ /* 0x000fe40003f06070 */
[----:B------:R-:W-:Y:S02]  /*38c0*/  SEL R60, R2, RZ, P2 ;  /* 0x000000ff023c7207 */ /* 0x000fe40001000000 */
[----:B------:R-:W-:Y:S02]  /*38d0*/  LEA.HI R25, R6, R25, RZ, 0x16 ;  /* 0x0000001906197211 */ /* 0x000fe400078fb0ff */
[----:B------:R-:W-:-:S02]  /*38e0*/  PRMT R4, R4, 0x9910, RZ ;  /* 0x0000991004047816 */ /* 0x000fc400000000ff */
[----:B----4-:R-:W-:Y:S02]  /*38f0*/  SEL R8, R8, RZ, P2 ;  /* 0x000000ff08087207 */ /* 0x010fe40001000000 */
[----:B-----5:R-:W-:Y:S02]  /*3900*/  SEL R58, R18, RZ, P2 ;  /* 0x000000ff123a7207 */ /* 0x020fe40001000000 */
[----:B------:R-:W-:Y:S02]  /*3910*/  SEL R2, R24, RZ, P2 ;  /* 0x000000ff18027207 */ /* 0x000fe40001000000 */
[----:B------:R-:W-:Y:S02]  /*3920*/  SEL R61, R32, RZ, P2 ;  /* 0x000000ff203d7207 */ /* 0x000fe40001000000 */
[----:B---3--:R-:W-:Y:S02]  /*3930*/  SEL R59, R56, RZ, P2 ;  /* 0x000000ff383b7207 */ /* 0x008fe40001000000 */
[----:B------:R-:W-:-:S02]  /*3940*/  ISETP.LT.AND P2, PT, R11, 0x60500, !P0 ;  /* 0x000605000b00780c */ /* 0x000fc40004741270 */
[----:B------:R-:W-:Y:S01]  /*3950*/  PRMT R6, R25, 0x9910, RZ ;  /* 0x0000991019067816 */ /* 0x000fe200000000ff */
[----:B------:R-:W-:Y:S02]  /*3960*/  IMAD.IADD R5, R4, 0x1, R5 ;  /* 0x0000000104057824 */ /* 0x000fe400078e0205 */
[----:B------:R-:W-:Y:S01]  /*3970*/  IMAD.MOV.U32 R32, RZ, RZ, RZ ;  /* 0x000000ffff207224 */ /* 0x000fe200078e00ff */
[----:B------:R-:W-:Y:S01]  /*3980*/  SHF.R.S32.HI R6, RZ, 0xf, R6 ;  /* 0x0000000fff067819 */ /* 0x000fe20000011406 */
[----:B------:R-:W-:-:S03]  /*3990*/  IMAD.WIDE R4, R5, 0x4, R22 ;  /* 0x0000000405047825 */ /* 0x000fc600078e0216 */
[----:B------:R-:W-:-:S03]  /*39a0*/  LOP3.LUT R6, R6, 0xffff, RZ, 0xc0, !PT ;  /* 0x0000ffff06067812 */ /* 0x000fc600078ec0ff */
[----:B------:R0:W2:Y:S02]  /*39b0*/  @P2 LDG.E.EL R32, desc[UR4][R4.64] ;  /* 0x0000000404202981 */ /* 0x0000a4000c2e1900 */
[----:B0-----:R-:W-:-:S04]  /*39c0*/  LEA.HI R4, R6, R25, RZ, 0x12 ;  /* 0x0000001906047211 */ /* 0x001fc800078f90ff */
[----:B------:R-:W-:-:S05]  /*39d0*/  LOP3.LUT R4, R4, 0x1c, RZ, 0xc0, !PT ;  /* 0x0000001c04047812 */ /* 0x000fca00078ec0ff */
[----:B------:R-:W-:-:S05]  /*39e0*/  IMAD.MOV R4, RZ, RZ, -R4 ;  /* 0x000000ffff047224 */ /* 0x000fca00078e0a04 */
[----:B------:R-:W-:Y:S01]  /*39f0*/  PRMT R4, R4, 0x7710, RZ ;  /* 0x0000771004047816 */ /* 0x000fe200000000ff */
[----:B------:R-:W-:-:S04]  /*3a00*/  IMAD.HI R5, R27, 0x2aaaaaab, RZ ;  /* 0x2aaaaaab1b057827 */ /* 0x000fc800078e02ff */
[----:B------:R-:W-:Y:S02]  /*3a10*/  IMAD.IADD R25, R25, 0x1, R4 ;  /* 0x0000000119197824 */ /* 0x000fe400078e0204 */
[----:B------:R-:W-:Y:S01]  /*3a20*/  FADD R6, R8, R67 ;  /* 0x0000004308067221 */ /* 0x000fe20000000000 */
[----:B------:R-:W-:Y:S02]  /*3a30*/  SHF.R.U32.HI R8, RZ, 0x1f, R5 ;  /* 0x0000001fff087819 */ /* 0x000fe40000011605 */
[----:B------:R-:W-:Y:S02]  /*3a40*/  PRMT R4, R25, 0x9910, RZ ;  /* 0x0000991019047816 */ /* 0x000fe400000000ff */
[----:B------:R-:W-:-:S03]  /*3a50*/  LEA.HI R8, R5, R8, RZ, 0x16 ;  /* 0x0000000805087211 */ /* 0x000fc600078fb0ff */
[----:B------:R-:W-:Y:S02]  /*3a60*/  IMAD R4, R4, 0x1800, RZ ;  /* 0x0000180004047824 */ /* 0x000fe400078e02ff */
[----:B------:R-:W-:Y:S01]  /*3a70*/  FADD R18, R48, R49 ;  /* 0x0000003130127221 */ /* 0x000fe20000000000 */
[----:B------:R-:W-:Y:S02]  /*3a80*/  IMAD R5, R8, -0x1800, R27 ;  /* 0xffffe80008057824 */ /* 0x000fe400078e021b */
[----:B------:R-:W-:Y:S01]  /*3a90*/  PRMT R4, R4, 0x9910, RZ ;  /* 0x0000991004047816 */ /* 0x000fe200000000ff */
[----:B------:R-:W-:-:S04]  /*3aa0*/  IMAD.IADD R49, R40, 0x1, R7 ;  /* 0x0000000128317824 */ /* 0x000fc800078e0207 */
[----:B------:R-:W-:Y:S02]  /*3ab0*/  IMAD.IADD R25, R4, 0x1, R5 ;  /* 0x0000000104197824 */ /* 0x000fe400078e0205 */
[----:B------:R-:W-:-:S04]  /*3ac0*/  IMAD R4, R38, 0x1800, R49 ;  /* 0x0000180026047824 */ /* 0x000fc800078e0231 */
[----:B------:R-:W-:-:S04]  /*3ad0*/  IMAD.HI R4, R4, 0x2aaaaaab, RZ ;  /* 0x2aaaaaab04047827 */ /* 0x000fc800078e02ff */
[----:B------:R-:W-:Y:S01]  /*3ae0*/  FADD R8, R60, R63 ;  /* 0x0000003f3c087221 */ /* 0x000fe20000000000 */
[----:B------:R-:W-:-:S04]  /*3af0*/  SHF.R.U32.HI R63, RZ, 0x1f, R4 ;  /* 0x0000001fff3f7819 */ /* 0x000fc80000011604 */
[----:B------:R-:W-:-:S04]  /*3b00*/  LEA.HI R63, R4, R63, RZ, 0x16 ;  /* 0x0000003f043f7211 */ /* 0x000fc800078fb0ff */
[----:B------:R-:W-:-:S04]  /*3b10*/  PRMT R4, R63, 0x9910, RZ ;  /* 0x000099103f047816 */ /* 0x000fc800000000ff */
[----:B------:R-:W-:-:S04]  /*3b20*/  SHF.R.S32.HI R4, RZ, 0xf, R4 ;  /* 0x0000000fff047819 */ /* 0x000fc80000011404 */
[----:B------:R-:W-:-:S04]  /*3b30*/  LOP3.LUT R4, R4, 0xffff, RZ, 0xc0, !PT ;  /* 0x0000ffff04047812 */ /* 0x000fc800078ec0ff */
[----:B------:R-:W-:Y:S01]  /*3b40*/  LEA.HI R4, R4, R63, RZ, 0x12 ;  /* 0x0000003f04047211 */ /* 0x000fe200078f90ff */
[----:B------:R-:W-:-:S03]  /*3b50*/  IMAD.MOV.U32 R5, RZ, RZ, RZ ;  /* 0x000000ffff057224 */ /* 0x000fc600078e00ff */
[----:B------:R-:W-:Y:S01]  /*3b60*/  LOP3.LUT R4, R4, 0x1c, RZ, 0xc0, !PT ;  /* 0x0000001c04047812 */ /* 0x000fe200078ec0ff */
[----:B------:R-:W-:-:S04]  /*3b70*/  IMAD.WIDE R24, R25, 0x4, R22 ;  /* 0x0000000419187825 */ /* 0x000fc800078e0216 */
[----:B------:R-:W-:Y:S01]  /*3b80*/  IMAD.MOV R4, RZ, RZ, -R4 ;  /* 0x000000ffff047224 */ /* 0x000fe200078e0a04 */
[----:B------:R0:W3:Y:S04]  /*3b90*/  @P2 LDG.E.EL R5, desc[UR4][R24.64] ;  /* 0x0000000418052981 */ /* 0x0000e8000c2e1900 */
[----:B------:R-:W-:Y:S01]  /*3ba0*/  PRMT R4, R4, 0x7710, RZ ;  /* 0x0000771004047816 */ /* 0x000fe200000000ff */
[----:B0-----:R-:W-:-:S04]  /*3bb0*/  IMAD.HI R25, R49, 0x2aaaaaab, RZ ;  /* 0x2aaaaaab31197827 */ /* 0x001fc800078e02ff */
[----:B------:R-:W-:Y:S01]  /*3bc0*/  IMAD.IADD R63, R63, 0x1, R4 ;  /* 0x000000013f3f7824 */ /* 0x000fe200078e0204 */
[----:B------:R-:W-:-:S04]  /*3bd0*/  SHF.R.U32.HI R48, RZ, 0x1f, R25 ;  /* 0x0000001fff307819 */ /* 0x000fc80000011619 */
[----:B------:R-:W-:Y:S02]  /*3be0*/  LEA.HI R48, R25, R48, RZ, 0x16 ;  /* 0x0000003019307211 */ /* 0x000fe400078fb0ff */
[----:B------:R-:W-:Y:S01]  /*3bf0*/  PRMT R24, R63, 0x9910, RZ ;  /* 0x000099103f187816 */ /* 0x000fe200000000ff */
[----:B------:R-:W-:Y:S02]  /*3c00*/  IMAD.IADD R63, R42, 0x1, R7 ;  /* 0x000000012a3f7824 */ /* 0x000fe400078e0207 */
[----:B------:R-:W-:Y:S02]  /*3c10*/  IMAD R25, R48, -0x1800, R49 ;  /* 0xffffe80030197824 */ /* 0x000fe400078e0231 */
[----:B------:R-:W-:-:S04]  /*3c20*/  IMAD R48, R38, 0x1800, R63 ;  /* 0x0000180026307824 */ /* 0x000fc800078e023f */
[----:B------:R-:W-:-:S04]  /*3c30*/  IMAD.HI R48, R48, 0x2aaaaaab, RZ ;  /* 0x2aaaaaab30307827 */ /* 0x000fc800078e02ff */
[----:B------:R-:W-:Y:S01]  /*3c40*/  FADD R2, R2, R59 ;  /* 0x0000003b02027221 */ /* 0x000fe20000000000 */
[----:B------:R-:W-:Y:S01]  /*3c50*/  IMAD R24, R24, 0x1800, RZ ;  /* 0x0000180018187824 */ /* 0x000fe200078e02ff */
[----:B------:R-:W-:-:S04]  /*3c60*/  SHF.R.U32.HI R59, RZ, 0x1f, R48 ;  /* 0x0000001fff3b7819 */ /* 0x000fc80000011630 */
[----:B------:R-:W-:Y:S02]  /*3c70*/  LEA.HI R59, R48, R59, RZ, 0x16 ;  /* 0x0000003b303b7211 */ /* 0x000fe400078fb0ff */
[----:B------:R-:W-:Y:S02]  /*3c80*/  PRMT R24, R24, 0x9910, RZ ;  /* 0x0000991018187816 */ /* 0x000fe400000000ff */
[----:B------:R-:W-:-:S03]  /*3c90*/  PRMT R48, R59, 0x9910, RZ ;  /* 0x000099103b307816 */ /* 0x000fc600000000ff */
[----:B------:R-:W-:Y:S01]  /*3ca0*/  IMAD.IADD R25, R24, 0x1, R25 ;  /* 0x0000000118197824 */ /* 0x000fe200078e0219 */
[----:B------:R-:W-:Y:S02]  /*3cb0*/  SHF.R.S32.HI R48, RZ, 0xf, R48 ;  /* 0x0000000fff307819 */ /* 0x000fe40000011430 */
[----:B------:R-:W-:Y:S01]  /*3cc0*/  CS2R R68, SRZ ;  /* 0x0000000000447805 */ /* 0x000fe2000001ff00 */
[----:B------:R-:W-:Y:S01]  /*3cd0*/  IMAD.WIDE R24, R25, 0x4, R22 ;  /* 0x0000000419187825 */ /* 0x000fe200078e0216 */
[----:B------:R-:W-:-:S04]  /*3ce0*/  LOP3.LUT R48, R48, 0xffff, RZ, 0xc0, !PT ;  /* 0x0000ffff30307812 */ /* 0x000fc800078ec0ff */
[----:B------:R0:W4:Y:S02]  /*3cf0*/  @P2 LDG.E.EL R68, desc[UR4][R24.64] ;  /* 0x0000000418442981 */ /* 0x000124000c2e1900 */
[----:B0-----:R-:W-:-:S04]  /*3d00*/  LEA.HI R24, R48, R59, RZ, 0x12 ;  /* 0x0000003b30187211 */ /* 0x001fc800078f90ff */
[----:B------:R-:W-:-:S05]  /*3d10*/  LOP3.LUT R24, R24, 0x1c, RZ, 0xc0, !PT ;  /* 0x0000001c18187812 */ /* 0x000fca00078ec0ff */
[----:B------:R-:W-:-:S05]  /*3d20*/  IMAD.MOV R24, RZ, RZ, -R24 ;  /* 0x000000ffff187224 */ /* 0x000fca00078e0a18 */
[----:B------:R-:W-:-:S05]  /*3d30*/  PRMT R24, R24, 0x7710, RZ ;  /* 0x0000771018187816 */ /* 0x000fca00000000ff */
[----:B------:R-:W-:Y:S02]  /*3d40*/  IMAD.IADD R59, R59, 0x1, R24 ;  /* 0x000000013b3b7824 */ /* 0x000fe400078e0218 */
[----:B------:R-:W-:-:S03]  /*3d50*/  IMAD.HI R25, R63, 0x2aaaaaab, RZ ;  /* 0x2aaaaaab3f197827 */ /* 0x000fc600078e02ff */
[----:B------:R-:W-:Y:S01]  /*3d60*/  PRMT R59, R59, 0x9910, RZ ;  /* 0x000099103b3b7816 */ /* 0x000fe200000000ff */
[----:B------:R-:W-:Y:S01]  /*3d70*/  FADD R24, R26, R9 ;  /* 0x000000091a187221 */ /* 0x000fe20000000000 */
[----:B------:R-:W-:-:S03]  /*3d80*/  SHF.R.U32.HI R26, RZ, 0x1f, R25 ;  /* 0x0000001fff1a7819 */ /* 0x000fc60000011619 */
[----:B------:R-:W-:Y:S01]  /*3d90*/  IMAD.MOV.U32 R9, RZ, RZ, R59 ;  /* 0x000000ffff097224 */ /* 0x000fe200078e003b */
[----:B------:R-:W-:-:S03]  /*3da0*/  LEA.HI R26, R25, R26, RZ, 0x16 ;  /* 0x0000001a191a7211 */ /* 0x000fc600078fb0ff */
[----:B------:R-:W-:Y:S02]  /*3db0*/  IMAD R9, R9, 0x1800, RZ ;  /* 0x0000180009097824 */ /* 0x000fe400078e02ff */
[----:B------:R-:W-:-:S03]  /*3dc0*/  IMAD R26, R26, -0x1800, R63 ;  /* 0xffffe8001a1a7824 */ /* 0x000fc600078e023f */
[----:B------:R-:W-:-:S05]  /*3dd0*/  PRMT R9, R9, 0x9910, RZ ;  /* 0x0000991009097816 */ /* 0x000fca00000000ff */
[----:B------:R-:W-:Y:S01]  /*3de0*/  IMAD.IADD R9, R9, 0x1, R26 ;  /* 0x0000000109097824 */ /* 0x000fe200078e021a */
[----:B------:R-:W-:-:S04]  /*3df0*/  SHF.R.S32.HI R26, RZ, 0x1f, R7 ;  /* 0x0000001fff1a7819 */ /* 0x000fc80000011407 */
[----:B------:R-:W-:Y:S02]  /*3e00*/  LEA.HI R26, R26, R7, RZ, 0x8 ;  /* 0x000000071a1a7211 */ /* 0x000fe400078f40ff */
[----:B------:R-:W-:Y:S02]  /*3e10*/  SHF.R.S32.HI R48, RZ, 0x1f, R27 ;  /* 0x0000001fff307819 */ /* 0x000fe4000001141b */
[----:B------:R-:W-:Y:S02]  /*3e20*/  SHF.R.U32.HI R26, RZ, 0x8, R26 ;  /* 0x00000008ff1a7819 */ /* 0x000fe4000001161a */
[----:B------:R-:W-:Y:S02]  /*3e30*/  LEA.HI R48, R48, R27, RZ, 0x8 ;  /* 0x0000001b30307211 */ /* 0x000fe400078f40ff */
[----:B------:R-:W-:Y:S02]  /*3e40*/  PRMT R7, R26, 0x9910, RZ ;  /* 0x000099101a077816 */ /* 0x000fe400000000ff */
[----:B------:R-:W-:Y:S01]  /*3e50*/  SHF.R.U32.HI R48, RZ, 0x8, R48 ;  /* 0x00000008ff307819 */ /* 0x000fe20000011630 */
[----:B------:R-:W-:-:S02]  /*3e60*/  IMAD.MOV.U32 R67, RZ, RZ, RZ ;  /* 0x000000ffff437224 */ /* 0x000fc400078e00ff */
[----:B------:R-:W-:Y:S02]  /*3e70*/  IMAD R7, R7, 0x2aab, RZ ;  /* 0x00002aab07077824 */ /* 0x000fe400078e02ff */
[----:B------:R-:W-:Y:S01]  /*3e80*/  IMAD.WIDE R22, R9, 0x4, R22 ;  /* 0x0000000409167825 */ /* 0x000fe200078e0216 */
[----:B------:R-:W-:Y:S02]  /*3e90*/  PRMT R9, R48, 0x9910, RZ ;  /* 0x0000991030097816 */ /* 0x000fe400000000ff */
[----:B------:R-:W-:Y:S02]  /*3ea0*/  SHF.R.S32.HI R7, RZ, 0x10, R7 ;  /* 0x00000010ff077819 */ /* 0x000fe40000011407 */
[----:B------:R0:W5:Y:S01]  /*3eb0*/  @P2 LDG.E.EL R67, desc[UR4][R22.64] ;  /* 0x0000000416432981 */ /* 0x000162000c2e1900 */
[----:B------:R-:W-:Y:S01]  /*3ec0*/  IMAD R9, R9, 0x2aab, RZ ;  /* 0x00002aab09097824 */ /* 0x000fe200078e02ff */
[----:B0-----:R-:W-:-:S04]  /*3ed0*/  LOP3.LUT R22, R7, 0xffff, RZ, 0xc0, !PT ;  /* 0x0000ffff07167812 */ /* 0x001fc800078ec0ff */
[----:B------:R-:W-:Y:S02]  /*3ee0*/  SHF.R.S32.HI R9, RZ, 0x10, R9 ;  /* 0x00000010ff097819 */ /* 0x000fe40000011409 */
[----:B------:R-:W-:Y:S02]  /*3ef0*/  SHF.R.U32.HI R7, RZ, 0xf, R22 ;  /* 0x0000000fff077819 */ /* 0x000fe40000011616 */
[----:B------:R-:W-:Y:S02]  /*3f00*/  LOP3.LUT R56, R9, 0xffff, RZ, 0xc0, !PT ;  /* 0x0000ffff09387812 */ /* 0x000fe400078ec0ff */
[----:B------:R-:W-:-:S04]  /*3f10*/  LEA.HI R7, R22, R7, RZ, 0x1e ;  /* 0x0000000716077211 */ /* 0x000fc800078ff0ff */
[----:B------:R-:W-:Y:S02]  /*3f20*/  PRMT R22, R7, 0x9910, RZ ;  /* 0x0000991007167816 */ /* 0x000fe400000000ff */
[----:B------:R-:W-:-:S04]  /*3f30*/  SHF.R.U32.HI R7, RZ, 0xf, R56 ;  /* 0x0000000fff077819 */ /* 0x000fc80000011638 */
[----:B------:R-:W-:Y:S01]  /*3f40*/  LEA.HI R9, R56, R7, RZ, 0x1e ;  /* 0x0000000738097211 */ /* 0x000fe200078ff0ff */
[----:B------:R-:W-:-:S04]  /*3f50*/  IMAD R7, R22, 0x18, RZ ;  /* 0x0000001816077824 */ /* 0x000fc800078e02ff */
[----:B------:R-:W-:Y:S01]  /*3f60*/  IMAD.MOV R7, RZ, RZ, -R7 ;  /* 0x000000ffff077224 */ /* 0x000fe200078e0a07 */
[----:B------:R-:W-:-:S04]  /*3f70*/  PRMT R9, R9, 0x9910, RZ ;  /* 0x0000991009097816 */ /* 0x000fc800000000ff */
[----:B------:R-:W-:-:S05]  /*3f80*/  PRMT R7, R7, 0x7710, RZ ;  /* 0x0000771007077816 */ /* 0x000fca00000000ff */
[----:B------:R-:W-:Y:S02]  /*3f90*/  IMAD.IADD R26, R26, 0x1, R7 ;  /* 0x000000011a1a7824 */ /* 0x000fe400078e0207 */
[----:B------:R-:W-:Y:S01]  /*3fa0*/  IMAD R7, R9, 0x18, RZ ;  /* 0x0000001809077824 */ /* 0x000fe200078e02ff */
[----:B------:R-:W-:-:S03]  /*3fb0*/  SHF.R.S32.HI R22, RZ, 0x1f, R49 ;  /* 0x0000001fff167819 */ /* 0x000fc60000011431 */
[----:B------:R-:W-:Y:S01]  /*3fc0*/  IMAD.MOV R7, RZ, RZ, -R7 ;  /* 0x000000ffff077224 */ /* 0x000fe200078e0a07 */
[----:B------:R-:W-:-:S04]  /*3fd0*/  LEA.HI R49, R22, R49, RZ, 0x8 ;  /* 0x0000003116317211 */ /* 0x000fc800078f40ff */
[----:B------:R-:W-:Y:S02]  /*3fe0*/  PRMT R7, R7, 0x7710, RZ ;  /* 0x0000771007077816 */ /* 0x000fe400000000ff */
[----:B------:R-:W-:-:S03]  /*3ff0*/  SHF.R.U32.HI R49, RZ, 0x8, R49 ;  /* 0x00000008ff317819 */ /* 0x000fc60000011631 */
[----:B------:R-:W-:Y:S01]  /*4000*/  IMAD.IADD R48, R48, 0x1, R7 ;  /* 0x0000000130307824 */ /* 0x000fe200078e0207 */
[----:B------:R-:W-:Y:S02]  /*4010*/  PRMT R7, R49, 0x9910, RZ ;  /* 0x0000991031077816 */ /* 0x000fe400000000ff */
[----:B------:R-:W-:Y:S01]  /*4020*/  PRMT R27, R26, 0x9910, RZ ;  /* 0x000099101a1b7816 */ /* 0x000fe200000000ff */
[----:B------:R-:W-:Y:S02]  /*4030*/  FADD R4, R58, R61 ;  /* 0x0000003d3a047221 */ /* 0x000fe40000000000 */
[----:B------:R-:W-:Y:S02]  /*4040*/  IMAD R7, R7, 0x2aab, RZ ;  /* 0x00002aab07077824 */ /* 0x000fe400078e02ff */
[----:B------:R-:W-:Y:S02]  /*4050*/  IMAD.MOV.U32 R61, RZ, RZ, RZ ;  /* 0x000000ffff3d7224 */ /* 0x000fe400078e00ff */
[----:B------:R-:W-:Y:S01]  /*4060*/  IMAD.WIDE R26, R27, 0x4, R20 ;  /* 0x000000041b1a7825 */ /* 0x000fe200078e0214 */
[----:B------:R-:W-:-:S04]  /*4070*/  SHF.R.S32.HI R7, RZ, 0x10, R7 ;  /* 0x00000010ff077819 */ /* 0x000fc80000011407 */
[----:B------:R0:W2:Y:S02]  /*4080*/  @P2 LDG.E.EL R61, desc[UR4][R26.64] ;  /* 0x000000041a3d2981 */ /* 0x0000a4000c2e1900 */
[----:B0-----:R-:W-:-:S04]  /*4090*/  LOP3.LUT R26, R7, 0xffff, RZ, 0xc0, !PT ;  /* 0x0000ffff071a7812 */ /* 0x001fc800078ec0ff */
[----:B------:R-:W-:-:S04]  /*40a0*/  SHF.R.U32.HI R7, RZ, 0xf, R26 ;  /* 0x0000000fff077819 */ /* 0x000fc8000001161a */
[----:B------:R-:W-:Y:S02]  /*40b0*/  LEA.HI R7, R26, R7, RZ, 0x1e ;  /* 0x000000071a077211 */ /* 0x000fe400078ff0ff */
[----:B------:R-:W-:Y:S02]  /*40c0*/  SHF.R.S32.HI R26, RZ, 0x1f, R63 ;  /* 0x0000001fff1a7819 */ /* 0x000fe4000001143f */
[----:B------:R-:W-:Y:S02]  /*40d0*/  PRMT R23, R48, 0x9910, RZ ;  /* 0x0000991030177816 */ /* 0x000fe400000000ff */
[----:B------:R-:W-:Y:S02]  /*40e0*/  LEA.HI R26, R26, R63, RZ, 0x8 ;  /* 0x0000003f1a1a7211 */ /* 0x000fe400078f40ff */
[----:B------:R-:W-:Y:S01]  /*40f0*/  PRMT R7, R7, 0x9910, RZ ;  /* 0x0000991007077816 */ /* 0x000fe200000000ff */
[----:B------:R-:W-:Y:S01]  /*4100*/  IMAD.WIDE R22, R23, 0x4, R20 ;  /* 0x0000000417167825 */ /* 0x000fe200078e0214 */
[----:B------:R-:W-:-:S03]  /*4110*/  SHF.R.U32.HI R26, RZ, 0x8, R26 ;  /* 0x00000008ff1a7819 */ /* 0x000fc6000001161a */
[----:B------:R-:W-:Y:S01]  /*4120*/  IMAD R7, R7, 0x18, RZ ;  /* 0x0000001807077824 */ /* 0x000fe200078e02ff */
[----:B------:R-:W-:Y:S01]  /*4130*/  PRMT R9, R26, 0x9910, RZ ;  /* 0x000099101a097816 */ /* 0x000fe200000000ff */
[----:B------:R0:W2:Y:S02]  /*4140*/  @P2 LDG.E.EL R69, desc[UR4][R22.64] ;  /* 0x0000000416452981 */ /* 0x0000a4000c2e1900 */
[----:B0-----:R-:W-:Y:S02]  /*4150*/  IMAD.MOV R22, RZ, RZ, -R7 ;  /* 0x000000ffff167224 */ /* 0x001fe400078e0a07 */
[----:B------:R-:W-:-:S03]  /*4160*/  IMAD R7, R9, 0x2aab, RZ ;  /* 0x00002aab09077824 */ /* 0x000fc600078e02ff */
[----:B------:R-:W-:Y:S02]  /*4170*/  PRMT R22, R22, 0x7710, RZ ;  /* 0x0000771016167816 */ /* 0x000fe400000000ff */
[----:B------:R-:W-:-:S03]  /*4180*/  SHF.R.S32.HI R7, RZ, 0x10, R7 ;  /* 0x00000010ff077819 */ /* 0x000fc60000011407 */
[----:B------:R-:W-:Y:S01]  /*4190*/  IMAD.IADD R49, R49, 0x1, R22 ;  /* 0x0000000131317824 */ /* 0x000fe200078e0216 */
[----:B------:R-:W-:-:S04]  /*41a0*/  LOP3.LUT R22, R7, 0xffff, RZ, 0xc0, !PT ;  /* 0x0000ffff07167812 */ /* 0x000fc800078ec0ff */
[----:B------:R-:W-:-:S04]  /*41b0*/  SHF.R.U32.HI R7, RZ, 0xf, R22 ;  /* 0x0000000fff077819 */ /* 0x000fc80000011616 */
[----:B------:R-:W-:-:S04]  /*41c0*/  LEA.HI R7, R22, R7, RZ, 0x1e ;  /* 0x0000000716077211 */ /* 0x000fc800078ff0ff */
[----:B------:R-:W-:-:S05]  /*41d0*/  PRMT R7, R7, 0x9910, RZ ;  /* 0x0000991007077816 */ /* 0x000fca00000000ff */
[----:B------:R-:W-:-:S04]  /*41e0*/  IMAD R7, R7, 0x18, RZ ;  /* 0x0000001807077824 */ /* 0x000fc800078e02ff */
[----:B------:R-:W-:-:S05]  /*41f0*/  IMAD.MOV R7, RZ, RZ, -R7 ;  /* 0x000000ffff077224 */ /* 0x000fca00078e0a07 */
[----:B------:R-:W-:Y:S01]  /*4200*/  PRMT R7, R7, 0x7710, RZ ;  /* 0x0000771007077816 */ /* 0x000fe200000000ff */
[----:B------:R-:W-:Y:S01]  /*4210*/  VIADD R59, R43, 0xffff8800 ;  /* 0xffff88002b3b7836 */ /* 0x000fe20000000000 */
[----:B------:R-:W-:Y:S01]  /*4220*/  PRMT R23, R49, 0x9910, RZ ;  /* 0x0000991031177816 */ /* 0x000fe200000000ff */
[----:B------:R-:W-:Y:S01]  /*4230*/  IMAD.MOV.U32 R9, RZ, RZ, RZ ;  /* 0x000000ffff097224 */ /* 0x000fe200078e00ff */
[----:B------:R-:W0:Y:S01]  /*4240*/  LDC.64 R48, c[0x0][0x240] ;  /* 0x00009000ff307b82 */ /* 0x000e220000000a00 */
[----:B------:R-:W-:Y:S02]  /*4250*/  IMAD.IADD R26, R26, 0x1, R7 ;  /* 0x000000011a1a7824 */ /* 0x000fe400078e0207 */
[----:B------:R-:W-:Y:S02]  /*4260*/  IMAD R25, R0, 0x600, R59 ;  /* 0x0000060000197824 */ /* 0x000fe400078e023b */
[----:B------:R-:W-:Y:S01]  /*4270*/  IMAD.WIDE R22, R23, 0x4, R20 ;  /* 0x0000000417167825 */ /* 0x000fe200078e0214 */
[----:B------:R-:W-:-:S03]  /*4280*/  PRMT R7, R26, 0x9910, RZ ;  /* 0x000099101a077816 */ /* 0x000fc600000000ff */
[----:B------:R-:W-:Y:S01]  /*4290*/  IMAD.HI R25, R25, 0x2aaaaaab, RZ ;  /* 0x2aaaaaab19197827 */ /* 0x000fe200078e02ff */
[----:B------:R1:W2:Y:S03]  /*42a0*/  @P2 LDG.E.EL R9, desc[UR4][R22.64] ;  /* 0x0000000416092981 */ /* 0x0002a6000c2e1900 */
[----:B------:R-:W-:-:S04]  /*42b0*/  IMAD.WIDE R20, R7, 0x4, R20 ;  /* 0x0000000407147825 */ /* 0x000fc800078e0214 */
[----:B------:R-:W-:Y:S01]  /*42c0*/  IMAD.MOV.U32 R7, RZ, RZ, RZ ;  /* 0x000000ffff077224 */ /* 0x000fe200078e00ff */
[----:B-1----:R-:W-:Y:S01]  /*42d0*/  SHF.R.U32.HI R22, RZ, 0x1f, R25 ;  /* 0x0000001fff167819 */ /* 0x002fe20000011619 */
[----:B------:R-:W-:-:S04]  /*42e0*/  IMAD.IADD R73, R44, 0x1, R59 ;  /* 0x000000012c497824 */ /* 0x000fc800078e023b */
[----:B------:R1:W2:Y:S01]  /*42f0*/  @P2 LDG.E.EL R7, desc[UR4][R20.64] ;  /* 0x0000000414072981 */ /* 0x0002a2000c2e1900 */
[----:B------:R-:W-:-:S04]  /*4300*/  LEA.HI R22, R25, R22, RZ, 0x18 ;  /* 0x0000001619167211 */ /* 0x000fc800078fc0ff */
[----:B------:R-:W-:Y:S01]  /*4310*/  PRMT R23, R22, 0x9910, RZ ;  /* 0x0000991016177816 */ /* 0x000fe200000000ff */
[----:B-1----:R-:W-:-:S04]  /*4320*/  IMAD.HI R21, R59, 0x2aaaaaab, RZ ;  /* 0x2aaaaaab3b157827 */ /* 0x002fc800078e02ff */
[----:B------:R-:W-:Y:S01]  /*4330*/  IMAD R20, R0, 0x600, R73 ;  /* 0x0000060000147824 */ /* 0x000fe200078e0249 */
[----:B------:R-:W-:Y:S02]  /*4340*/  SHF.R.U32.HI R26, RZ, 0x1f, R21 ;  /* 0x0000001fff1a7819 */ /* 0x000fe40000011615 */
[----:B------:R-:W-:Y:S01]  /*4350*/  SHF.R.S32.HI R23, RZ, 0xf, R23 ;  /* 0x0000000fff177819 */ /* 0x000fe20000011417 */
[----:B------:R-:W-:Y:S01]  /*4360*/  IMAD.HI R20, R20, 0x2aaaaaab, RZ ;  /* 0x2aaaaaab14147827 */ /* 0x000fe200078e02ff */
[----:B------:R-:W-:Y:S02]  /*4370*/  LEA.HI R26, R21, R26, RZ, 0x18 ;  /* 0x0000001a151a7211 */ /* 0x000fe400078fc0ff */
[----:B------:R-:W-:Y:S02]  /*4380*/  LOP3.LUT R23, R23, 0xffff, RZ, 0xc0, !PT ;  /* 0x0000ffff17177812 */ /* 0x000fe400078ec0ff */
[----:B------:R-:W-:Y:S02]  /*4390*/  SHF.R.U32.HI R21, RZ, 0x1f, R20 ;  /* 0x0000001fff157819 */ /* 0x000fe40000011614 */
[----:B------:R-:W-:-:S02]  /*43a0*/  LEA.HI R23, R23, R22, RZ, 0x12 ;  /* 0x0000001617177211 */ /* 0x000fc400078f90ff */
[----:B------:R-:W-:Y:S02]  /*43b0*/  LEA.HI R21, R20, R21, RZ, 0x18 ;  /* 0x0000001514157211 */ /* 0x000fe400078fc0ff */
[----:B------:R-:W-:Y:S02]  /*43c0*/  LOP3.LUT R23, R23, 0x7c, RZ, 0xc0, !PT ;  /* 0x0000007c17177812 */ /* 0x000fe400078ec0ff */
[----:B------:R-:W-:-:S03]  /*43d0*/  PRMT R20, R21, 0x9910, RZ ;  /* 0x0000991015147816 */ /* 0x000fc600000000ff */
[----:B------:R-:W-:Y:S01]  /*43e0*/  IMAD.MOV R23, RZ, RZ, -R23 ;  /* 0x000000ffff177224 */ /* 0x000fe200078e0a17 */
[----:B------:R-:W-:-:S04]  /*43f0*/  SHF.R.S32.HI R20, RZ, 0xf, R20 ;  /* 0x0000000fff147819 */ /* 0x000fc80000011414 */
[----:B------:R-:W-:Y:S02]  /*4400*/  LOP3.LUT R20, R20, 0xffff, RZ, 0xc0, !PT ;  /* 0x0000ffff14147812 */ /* 0x000fe400078ec0ff */
[----:B------:R-:W-:Y:S02]  /*4410*/  PRMT R23, R23, 0x7710, RZ ;  /* 0x0000771017177816 */ /* 0x000fe400000000ff */
[----:B------:R-:W-:-:S03]  /*4420*/  LEA.HI R20, R20, R21, RZ, 0x12 ;  /* 0x0000001514147211 */ /* 0x000fc600078f90ff */
[----:B------:R-:W-:Y:S01]  /*4430*/  IMAD.IADD R22, R22, 0x1, R23 ;  /* 0x0000000116167824 */ /* 0x000fe200078e0217 */
[----:B------:R-:W-:-:S04]  /*4440*/  LOP3.LUT R20, R20, 0x7c, RZ, 0xc0, !PT ;  /* 0x0000007c14147812 */ /* 0x000fc800078ec0ff */
[----:B------:R-:W-:Y:S01]  /*4450*/  PRMT R23, R22, 0x9910, RZ ;  /* 0x0000991016177816 */ /* 0x000fe200000000ff */
[----:B------:R-:W-:-:S04]  /*4460*/  IMAD.MOV R22, RZ, RZ, -R20 ;  /* 0x000000ffff167224 */ /* 0x000fc800078e0a14 */
[----:B------:R-:W-:Y:S01]  /*4470*/  IMAD.MOV.U32 R20, RZ, RZ, R23 ;  /* 0x000000ffff147224 */ /* 0x000fe200078e0017 */
[----:B------:R-:W-:-:S03]  /*4480*/  PRMT R22, R22, 0x7710, RZ ;  /* 0x0000771016167816 */ /* 0x000fc600000000ff */
[----:B------:R-:W-:Y:S02]  /*4490*/  IMAD R20, R20, 0x600, RZ ;  /* 0x0000060014147824 */ /* 0x000fe400078e02ff */
[----:B------:R-:W-:Y:S02]  /*44a0*/  IMAD.IADD R21, R21, 0x1, R22 ;  /* 0x0000000115157824 */ /* 0x000fe400078e0216 */
[----:B------:R-:W-:Y:S01]  /*44b0*/  IMAD R23, R26, -0x600, R59 ;  /* 0xfffffa001a177824 */ /* 0x000fe200078e023b */
[----:B------:R-:W-:Y:S02]  /*44c0*/  PRMT R20, R20, 0x9910, RZ ;  /* 0x0000991014147816 */ /* 0x000fe400000000ff */
[----:B------:R-:W-:-:S03]  /*44d0*/  PRMT R21, R21, 0x9910, RZ ;  /* 0x0000991015157816 */ /* 0x000fc600000000ff */
[----:B------:R-:W-:Y:S02]  /*44e0*/  IMAD.IADD R23, R20, 0x1, R23 ;  /* 0x0000000114177824 */ /* 0x000fe400078e0217 */
[----:B------:R-:W-:Y:S02]  /*44f0*/  IMAD.MOV.U32 R20, RZ, RZ, R21 ;  /* 0x000000ffff147224 */ /* 0x000fe400078e0015 */
[----:B------:R-:W-:-:S04]  /*4500*/  IMAD.HI R21, R73, 0x2aaaaaab, RZ ;  /* 0x2aaaaaab49157827 */ /* 0x000fc800078e02ff */
[----:B------:R-:W-:Y:S01]  /*4510*/  VIADD R60, R15, 0xffffa200 ;  /* 0xffffa2000f3c7836 */ /* 0x000fe20000000000 */
[----:B------:R-:W-:Y:S01]  /*4520*/  SHF.R.U32.HI R22, RZ, 0x1f, R21 ;  /* 0x0000001fff167819 */ /* 0x000fe20000011615 */
[----:B------:R-:W-:Y:S02]  /*4530*/  IMAD.IADD R75, R40, 0x1, R59 ;  /* 0x00000001284b7824 */ /* 0x000fe400078e023b */
[----:B------:R-:W-:Y:S01]  /*4540*/  IMAD R20, R20, 0x600, RZ ;  /* 0x0000060014147824 */ /* 0x000fe200078e02ff */
[----:B------:R-:W-:Y:S01]  /*4550*/  LEA.HI R22, R21, R22, RZ, 0x18 ;  /* 0x0000001615167211 */ /* 0x000fe200078fc0ff */
[----:B------:R-:W-:Y:S01]  /*4560*/  IMAD R25, R0, 0x600, R75 ;  /* 0x0000060000197824 */ /* 0x000fe200078e024b */
[----:B------:R-:W-:Y:S02]  /*4570*/  ISETP.GE.U32.AND P0, PT, R60, 0x180, PT ;  /* 0x000001803c00780c */ /* 0x000fe40003f06070 */
[----:B------:R-:W-:Y:S02]  /*4580*/  SEL R39, R39, RZ, P3 ;  /* 0x000000ff27277207 */ /* 0x000fe40001800000 */
[----:B------:R-:W-:-:S02]  /*4590*/  SEL R30, R30, RZ, P3 ;  /* 0x000000ff1e1e7207 */ /* 0x000fc40001800000 */
[----:B------:R-:W-:Y:S02]  /*45a0*/  SEL R28, R28, RZ, P3 ;  /* 0x000000ff1c1c7207 */ /* 0x000fe40001800000 */
[----:B------:R-:W-:Y:S02]  /*45b0*/  SEL R16, R16, RZ, P3 ;  /* 0x000000ff10107207 */ /* 0x000fe40001800000 */
[----:B------:R-:W-:Y:S02]  /*45c0*/  SEL R12, R12, RZ, P3 ;  /* 0x000000ff0c0c7207 */ /* 0x000fe40001800000 */
[----:B------:R-:W-:Y:S02]  /*45d0*/  SEL R31, R31, RZ, P3 ;  /* 0x000000ff1f1f7207 */ /* 0x000fe40001800000 */
[----:B------:R-:W-:Y:S02]  /*45e0*/  SEL R29, R29, RZ, P3 ;  /* 0x000000ff1d1d7207 */ /* 0x000fe40001800000 */
[----:B------:R-:W-:Y:S01]  /*45f0*/  SEL R45, R45, RZ, P3 ;  /* 0x000000ff2d2d7207 */ /* 0x000fe20001800000 */
[----:B------:R-:W-:Y:S01]  /*4600*/  IMAD R21, R22, -0x600, R73 ;  /* 0xfffffa0016157824 */ /* 0x000fe200078e0249 */
[----:B------:R-:W-:Y:S01]  /*4610*/  PRMT R20, R20, 0x9910, RZ ;  /* 0x0000991014147816 */ /* 0x000fe200000000ff */
[----:B------:R-:W-:Y:S01]  /*4620*/  IMAD.HI R26, R25, 0x2aaaaaab, RZ ;  /* 0x2aaaaaab191a7827 */ /* 0x000fe200078e02ff */
[----:B------:R-:W-:-:S02]  /*4630*/  ISETP.LT.AND P3, PT, R17, 0x60500, !P0 ;  /* 0x000605001100780c */ /* 0x000fc40004761270 */
[----:B------:R-:W-:Y:S02]  /*4640*/  SEL R22, R47, RZ, P1 ;  /* 0x000000ff2f167207 */ /* 0x000fe40000800000 */
[----:B------:R-:W-:Y:S01]  /*4650*/  SEL R37, R37, RZ, P1 ;  /* 0x000000ff25257207 */ /* 0x000fe20000800000 */
[----:B------:R-:W-:Y:S01]  /*4660*/  IMAD.IADD R21, R20, 0x1, R21 ;  /* 0x0000000114157824 */ /* 0x000fe200078e0215 */
[----:B------:R-:W-:Y:S01]  /*4670*/  SEL R20, R41, RZ, P1 ;  /* 0x000000ff29147207 */ /* 0x000fe20000800000 */
[----:B------:R-:W-:Y:S01]  /*4680*/  IMAD.MOV.U32 R41, RZ, RZ, RZ ;  /* 0x000000ffff297224 */ /* 0x000fe200078e00ff */
[----:B------:R-:W-:Y:S01]  /*4690*/  SHF.R.U32.HI R27, RZ, 0x1f, R26 ;  /* 0x0000001fff1b7819 */ /* 0x000fe2000001161a */
[----:B------:R-:W-:Y:S01]  /*46a0*/  FADD R37, R37, R22 ;  /* 0x0000001625257221 */ /* 0x000fe20000000000 */
[----:B0-----:R-:W-:Y:S02]  /*46b0*/  IMAD.WIDE R22, R23, 0x4, R48 ;  /* 0x0000000417167825 */ /* 0x001fe400078e0230 */
[----:B------:R-:W-:-:S02]  /*46c0*/  LEA.HI R27, R26, R27, RZ, 0x18 ;  /* 0x0000001b1a1b7211 */ /* 0x000fc400078fc0ff */
[----:B------:R-:W-:Y:S01]  /*46d0*/  SEL R19, R19, RZ, P1 ;  /* 0x000000ff13137207 */ /* 0x000fe20000800000 */
[----:B------:R0:W2:Y:S01]  /*46e0*/  @P3 LDG.E.EL R41, desc[UR4][R22.64] ;  /* 0x0000000416293981 */ /* 0x0000a2000c2e1900 */
[----:B------:R-:W-:-:S03]  /*46f0*/  IMAD.MOV.U32 R47, RZ, RZ, RZ ;  /* 0x000000ffff2f7224 */ /* 0x000fc600078e00ff */
[----:B------:R-:W-:Y:S01]  /*4700*/  FADD R19, R19, R20 ;  /* 0x0000001413137221 */ /* 0x000fe20000000000 */
[----:B0-----:R-:W-:Y:S01]  /*4710*/  PRMT R22, R27, 0x9910, RZ ;  /* 0x000099101b167816 */ /* 0x001fe200000000ff */
[----:B------:R-:W-:-:S03]  /*4720*/  IMAD.WIDE R20, R21, 0x4, R48 ;  /* 0x0000000415147825 */ /* 0x000fc600078e0230 */
[----:B------:R-:W-:Y:S02]  /*4730*/  SHF.R.S32.HI R22, RZ, 0xf, R22 ;  /* 0x0000000fff167819 */ /* 0x000fe40000011416 */
[----:B------:R0:W2:Y:S02]  /*4740*/  @P3 LDG.E.EL R47, desc[UR4][R20.64] ;  /* 0x00000004142f3981 */ /* 0x0000a4000c2e1900 */
[----:B------:R-:W-:-:S04]  /*4750*/  LOP3.LUT R22, R22, 0xffff, RZ, 0xc0, !PT ;  /* 0x0000ffff16167812 */ /* 0x000fc800078ec0ff */
[----:B0-----:R-:W-:Y:S01]  /*4760*/  LEA.HI R20, R22, R27, RZ, 0x12 ;  /* 0x0000001b16147211 */ /* 0x001fe200078f90ff */
[----:B------:R-:W-:-:S03]  /*4770*/  IMAD.HI R21, R75, 0x2aaaaaab, RZ ;  /* 0x2aaaaaab4b157827 */ /* 0x000fc600078e02ff */
[----:B------:R-:W-:Y:S02]  /*4780*/  LOP3.LUT R20, R20, 0x7c, RZ, 0xc0, !PT ;  /* 0x0000007c14147812 */ /* 0x000fe400078ec0ff */
[----:B------:R-:W-:-:S03]  /*4790*/  SHF.R.U32.HI R22, RZ, 0x1f, R21 ;  /* 0x0000001fff167819 */ /* 0x000fc60000011615 */
[----:B------:R-:W-:Y:S01]  /*47a0*/  IMAD.MOV R20, RZ, RZ, -R20 ;  /* 0x000000ffff147224 */ /* 0x000fe200078e0a14 */
[----:B------:R-:W-:Y:S01]  /*47b0*/  LEA.HI R22, R21, R22, RZ, 0x18 ;  /* 0x0000001615167211 */ /* 0x000fe200078fc0ff */
[----:B------:R-:W-:Y:S01]  /*47c0*/  FADD R26, R53, R50 ;  /* 0x00000032351a7221 */ /* 0x000fe20000000000 */
[----:B------:R-:W-:Y:S02]  /*47d0*/  IMAD.IADD R53, R42, 0x1, R59 ;  /* 0x000000012a357824 */ /* 0x000fe400078e023b */
[----:B------:R-:W-:Y:S01]  /*47e0*/  PRMT R20, R20, 0x7710, RZ ;  /* 0x0000771014147816 */ /* 0x000fe200000000ff */
[----:B------:R-:W-:Y:S02]  /*47f0*/  IMAD R21, R22, -0x600, R75 ;  /* 0xfffffa0016157824 */ /* 0x000fe400078e024b */
[----:B------:R-:W-:Y:S02]  /*4800*/  IMAD R22, R0, 0x600, R53 ;  /* 0x0000060000167824 */ /* 0x000fe400078e0235 */
[----:B------:R-:W-:-:S02]  /*4810*/  IMAD.IADD R27, R27, 0x1, R20 ;  /* 0x000000011b1b7824 */ /* 0x000fc400078e0214 */
[----:B------:R-:W-:-:S03]  /*4820*/  IMAD.HI R22, R22, 0x2aaaaaab, RZ ;  /* 0x2aaaaaab16167827 */ /* 0x000fc600078e02ff */
[----:B------:R-:W-:Y:S02]  /*4830*/  PRMT R20, R27, 0x9910, RZ ;  /* 0x000099101b147816 */ /* 0x000fe400000000ff */
[----:B------:R-:W-:-:S03]  /*4840*/  SHF.R.U32.HI R23, RZ, 0x1f, R22 ;  /* 0x0000001fff177819 */ /* 0x000fc60000011616 */
[----:B------:R-:W-:Y:S01]  /*4850*/  IMAD R20, R20, 0x600, RZ ;  /* 0x0000060014147824 */ /* 0x000fe200078e02ff */
[----:B------:R-:W-:-:S04]  /*4860*/  LEA.HI R23, R22, R23, RZ, 0x18 ;  /* 0x0000001716177211 */ /* 0x000fc800078fc0ff */
[----:B------:R-:W-:Y:S02]  /*4870*/  PRMT R20, R20, 0x9910, RZ ;  /* 0x0000991014147816 */ /* 0x000fe400000000ff */
[----:B------:R-:W-:-:S03]  /*4880*/  PRMT R22, R23, 0x9910, RZ ;  /* 0x0000991017167816 */ /* 0x000fc600000000ff */
[----:B------:R-:W-:Y:S01]  /*4890*/  IMAD.IADD R21, R20, 0x1, R21 ;  /* 0x0000000114157824 */ /* 0x000fe200078e0215 */
[----:B------:R-:W-:Y:S02]  /*48a0*/  SHF.R.S32.HI R22, RZ, 0xf, R22 ;  /* 0x0000000fff167819 */ /* 0x000fe40000011416 */
[----:B------:R-:W-:Y:S01]  /*48b0*/  CS2R R62, SRZ ;  /* 0x00000000003e7805 */ /* 0x000fe2000001ff00 */
[----:B------:R-:W-:Y:S01]  /*48c0*/  IMAD.WIDE R20, R21, 0x4, R48 ;  /* 0x0000000415147825 */ /* 0x000fe200078e0230 */
[----:B------:R-:W-:-:S04]  /*48d0*/  LOP3.LUT R22, R22, 0xffff, RZ, 0xc0, !PT ;  /* 0x0000ffff16167812 */ /* 0x000fc800078ec0ff */
[----:B------:R0:W2:Y:S02]  /*48e0*/  @P3 LDG.E.EL R63, desc[UR4][R20.64] ;  /* 0x00000004143f3981 */ /* 0x0000a4000c2e1900 */
[----:B0-----:R-:W-:-:S04]  /*48f0*/  LEA.HI R20, R22, R23, RZ, 0x12 ;  /* 0x0000001716147211 */ /* 0x001fc800078f90ff */
[----:B------:R-:W-:-:S05]  /*4900*/  LOP3.LUT R20, R20, 0x7c, RZ, 0xc0, !PT ;  /* 0x0000007c14147812 */ /* 0x000fca00078ec0ff */
[----:B------:R-:W-:-:S05]  /*4910*/  IMAD.MOV R20, RZ, RZ, -R20 ;  /* 0x000000ffff147224 */ /* 0x000fca00078e0a14 */
[----:B------:R-:W-:Y:S01]  /*4920*/  PRMT R20, R20, 0x7710, RZ ;  /* 0x0000771014147816 */ /* 0x000fe200000000ff */
[----:B------:R-:W-:-:S04]  /*4930*/  IMAD.HI R22, R53, 0x2aaaaaab, RZ ;  /* 0x2aaaaaab35167827 */ /* 0x000fc800078e02ff */
[----:B------:R-:W-:-:S05]  /*4940*/  IMAD.IADD R23, R23, 0x1, R20 ;  /* 0x0000000117177824 */ /* 0x000fca00078e0214 */
[----:B------:R-:W-:Y:S02]  /*4950*/  PRMT R21, R23, 0x9910, RZ ;  /* 0x0000991017157816 */ /* 0x000fe400000000ff */
[----:B------:R-:W-:Y:S01]  /*4960*/  SHF.R.U32.HI R23, RZ, 0x1f, R22 ;  /* 0x0000001fff177819 */ /* 0x000fe20000011616 */
[----:B------:R-:W-:Y:S02]  /*4970*/  FADD R20, R39, R30 ;  /* 0x0000001e27147221 */ /* 0x000fe40000000000 */
[----:B------:R-:W-:Y:S01]  /*4980*/  IMAD R21, R21, 0x600, RZ ;  /* 0x0000060015157824 */ /* 0x000fe200078e02ff */
[----:B------:R-:W-:Y:S02]  /*4990*/  LEA.HI R22, R22, R23, RZ, 0x18 ;  /* 0x0000001716167211 */ /* 0x000fe400078fc0ff */
[----:B------:R-:W-:Y:S02]  /*49a0*/  SHF.R.S32.HI R30, RZ, 0x1f, R59 ;  /* 0x0000001fff1e7819 */ /* 0x000fe4000001143b */
[----:B------:R-:W-:Y:S01]  /*49b0*/  PRMT R21, R21, 0x9910, RZ ;  /* 0x0000991015157816 */ /* 0x000fe200000000ff */
[----:B------:R-:W-:Y:S01]  /*49c0*/  IMAD R22, R22, -0x600, R53 ;  /* 0xfffffa0016167824 */ /* 0x000fe200078e0235 */
[----:B------:R-:W-:-:S03]  /*49d0*/  LEA.HI R30, R30, R59, RZ, 0x6 ;  /* 0x0000003b1e1e7211 */ /* 0x000fc600078f30ff */
[----:B------:R-:W-:Y:S01]  /*49e0*/  IMAD.IADD R21, R21, 0x1, R22 ;  /* 0x0000000115157824 */ /* 0x000fe200078e0216 */
[----:B------:R-:W-:-:S03]  /*49f0*/  SHF.R.U32.HI R30, RZ, 0x6, R30 ;  /* 0x00000006ff1e7819 */ /* 0x000fc6000001161e */
[----:B------:R-:W-:Y:S01]  /*4a00*/  IMAD.WIDE R22, R21, 0x4, R48 ;  /* 0x0000000415167825 */ /* 0x000fe200078e0230 */
[----:B------:R-:W-:-:S03]  /*4a10*/  PRMT R21, R30, 0x9910, RZ ;  /* 0x000099101e157816 */ /* 0x000fc600000000ff */
[----:B------:R-:W-:Y:S02]  /*4a20*/  FADD R27, R51, R46 ;  /* 0x0000002e331b7221 */ /* 0x000fe40000000000 */
[----:B------:R-:W0:Y:S01]  /*4a30*/  LDC.64 R50, c[0x0][0x248] ;  /* 0x00009200ff327b82 */ /* 0x000e220000000a00 */
[----:B------:R1:W2:Y:S01]  /*4a40*/  @P3 LDG.E.EL R62, desc[UR4][R22.64] ;  /* 0x00000004163e3981 */ /* 0x0002a2000c2e1900 */
[----:B------:R-:W-:-:S05]  /*4a50*/  IMAD R21, R21, 0x2aab, RZ ;  /* 0x00002aab15157824 */ /* 0x000fca00078e02ff */
[----:B------:R-:W-:-:S04]  /*4a60*/  SHF.R.S32.HI R21, RZ, 0x10, R21 ;  /* 0x00000010ff157819 */ /* 0x000fc80000011415 */
[----:B------:R-:W-:Y:S02]  /*4a70*/  LOP3.LUT R46, R21, 0xffff, RZ, 0xc0, !PT ;  /* 0x0000ffff152e7812 */ /* 0x000fe400078ec0ff */
[----:B-1----:R-:W-:Y:S02]  /*4a80*/  SHF.R.S32.HI R22, RZ, 0x1f, R73 ;  /* 0x0000001fff167819 */ /* 0x002fe40000011449 */
[----:B------:R-:W-:Y:S02]  /*4a90*/  SHF.R.U32.HI R21, RZ, 0xf, R46 ;  /* 0x0000000fff157819 */ /* 0x000fe4000001162e */
[----:B------:R-:W-:Y:S02]  /*4aa0*/  LEA.HI R22, R22, R73, RZ, 0x6 ;  /* 0x0000004916167211 */ /* 0x000fe400078f30ff */
[----:B------:R-:W-:Y:S02]  /*4ab0*/  LEA.HI R21, R46, R21, RZ, 0x1e ;  /* 0x000000152e157211 */ /* 0x000fe400078ff0ff */
[----:B------:R-:W-:-:S02]  /*4ac0*/  SHF.R.U32.HI R22, RZ, 0x6, R22 ;  /* 0x00000006ff167819 */ /* 0x000fc40000011616 */
[----:B------:R-:W-:Y:S02]  /*4ad0*/  PRMT R21, R21, 0x9910, RZ ;  /* 0x0000991015157816 */ /* 0x000fe400000000ff */
[----:B------:R-:W-:-:S03]  /*4ae0*/  PRMT R23, R22, 0x9910, RZ ;  /* 0x0000991016177816 */ /* 0x000fc600000000ff */
[----:B------:R-:W-:Y:S02]  /*4af0*/  IMAD R21, R21, 0x18, RZ ;  /* 0x0000001815157824 */ /* 0x000fe400078e02ff */
[----:B------:R-:W-:Y:S02]  /*4b00*/  IMAD R23, R23, 0x2aab, RZ ;  /* 0x00002aab17177824 */ /* 0x000fe400078e02ff */
[----:B------:R-:W-:-:S03]  /*4b10*/  IMAD.MOV R39, RZ, RZ, -R21 ;  /* 0x000000ffff277224 */ /* 0x000fc600078e0a15 */
[----:B------:R-:W-:-:S04]  /*4b20*/  SHF.R.S32.HI R21, RZ, 0x10, R23 ;  /* 0x00000010ff157819 */ /* 0x000fc80000011417 */
[----:B------:R-:W-:-:S04]  /*4b30*/  LOP3.LUT R46, R21, 0xffff, RZ, 0xc0, !PT ;  /* 0x0000ffff152e7812 */ /* 0x000fc800078ec0ff */
[----:B------:R-:W-:-:S04]  /*4b40*/  SHF.R.U32.HI R21, RZ, 0xf, R46 ;  /* 0x0000000fff157819 */ /* 0x000fc8000001162e */
[----:B------:R-:W-:-:S04]  /*4b50*/  LEA.HI R21, R46, R21, RZ, 0x1e ;  /* 0x000000152e157211 */ /* 0x000fc800078ff0ff */
[----:B------:R-:W-:Y:S02]  /*4b60*/  PRMT R21, R21, 0x9910, RZ ;  /* 0x0000991015157816 */ /* 0x000fe400000000ff */
[----:B------:R-:W-:-:S03]  /*4b70*/  PRMT R23, R39, 0x7710, RZ ;  /* 0x0000771027177816 */ /* 0x000fc600000000ff */
[----:B------:R-:W-:-:S04]  /*4b80*/  IMAD R21, R21, 0x18, RZ ;  /* 0x0000001815157824 */ /* 0x000fc800078e02ff */
[----:B------:R-:W-:Y:S02]  /*4b90*/  IMAD.MOV R21, RZ, RZ, -R21 ;  /* 0x000000ffff157224 */ /* 0x000fe400078e0a15 */
[----:B------:R-:W-:-:S03]  /*4ba0*/  IMAD.IADD R30, R30, 0x1, R23 ;  /* 0x000000011e1e7824 */ /* 0x000fc600078e0217 */
[----:B------:R-:W-:-:S05]  /*4bb0*/  PRMT R23, R21, 0x7710, RZ ;  /* 0x0000771015177816 */ /* 0x000fca00000000ff */
[----:B------:R-:W-:Y:S02]  /*4bc0*/  IMAD.IADD R23, R22, 0x1, R23 ;  /* 0x0000000116177824 */ /* 0x000fe400078e0217 */
[----:B------:R-:W-:Y:S01]  /*4bd0*/  FADD R22, R16, R29 ;  /* 0x0000001d10167221 */ /* 0x000fe20000000000 */
[----:B------:R-:W-:-:S04]  /*4be0*/  SHF.R.S32.HI R16, RZ, 0x1f, R75 ;  /* 0x0000001fff107819 */ /* 0x000fc8000001144b */
[----:B------:R-:W-:-:S04]  /*4bf0*/  LEA.HI R16, R16, R75, RZ, 0x6 ;  /* 0x0000004b10107211 */ /* 0x000fc800078f30ff */
[----:B------:R-:W-:Y:S02]  /*4c00*/  SHF.R.U32.HI R16, RZ, 0x6, R16 ;  /* 0x00000006ff107819 */ /* 0x000fe40000011610 */
[----:B------:R-:W-:Y:S02]  /*4c10*/  PRMT R30, R30, 0x9910, RZ ;  /* 0x000099101e1e7816 */ /* 0x000fe400000000ff */
[----:B------:R-:W-:Y:S02]  /*4c20*/  PRMT R29, R23, 0x9910, RZ ;  /* 0x00009910171d7816 */ /* 0x000fe400000000ff */
[----:B------:R-:W-:Y:S01]  /*4c30*/  PRMT R23, R16, 0x9910, RZ ;  /* 0x0000991010177816 */ /* 0x000fe200000000ff */
[----:B------:R-:W-:Y:S01]  /*4c40*/  FADD R21, R28, R31 ;  /* 0x0000001f1c157221 */ /* 0x000fe20000000000 */
[----:B------:R-:W-:-:S03]  /*4c50*/  IMAD.MOV.U32 R31, RZ, RZ, R30 ;  /* 0x000000ffff1f7224 */ /* 0x000fc600078e001e */
[----:B------:R-:W-:Y:S02]  /*4c60*/  IMAD R23, R23, 0x2aab, RZ ;  /* 0x00002aab17177824 */ /* 0x000fe400078e02ff */
[----:B0-----:R-:W-:-:S03]  /*4c70*/  IMAD.WIDE R30, R31, 0x4, R50 ;  /* 0x000000041f1e7825 */ /* 0x001fc600078e0232 */
[----:B------:R-:W-:Y:S02]  /*4c80*/  SHF.R.S32.HI R23, RZ, 0x10, R23 ;  /* 0x00000010ff177819 */ /* 0x000fe40000011417 */
[----:B------:R0:W2:Y:S02]  /*4c90*/  @P3 LDG.E.EL R70, desc[UR4][R30.64] ;  /* 0x000000041e463981 */ /* 0x0000a4000c2e1900 */
[----:B0-----:R-:W-:-:S04]  /*4ca0*/  LOP3.LUT R30, R23, 0xffff, RZ, 0xc0, !PT ;  /* 0x0000ffff171e7812 */ /* 0x001fc800078ec0ff */
[----:B------:R-:W-:-:S04]  /*4cb0*/  SHF.R.U32.HI R23, RZ, 0xf, R30 ;  /* 0x0000000fff177819 */ /* 0x000fc8000001161e */
[----:B------:R-:W-:-:S04]  /*4cc0*/  LEA.HI R23, R30, R23, RZ, 0x1e ;  /* 0x000000171e177211 */ /* 0x000fc800078ff0ff */
[----:B------:R-:W-:-:S05]  /*4cd0*/  PRMT R23, R23, 0x9910, RZ ;  /* 0x0000991017177816 */ /* 0x000fca00000000ff */
[----:B------:R-:W-:-:S04]  /*4ce0*/  IMAD R23, R23, 0x18, RZ ;  /* 0x0000001817177824 */ /* 0x000fc800078e02ff */
[----:B------:R-:W-:Y:S02]  /*4cf0*/  IMAD.MOV R23, RZ, RZ, -R23 ;  /* 0x000000ffff177224 */ /* 0x000fe400078e0a17 */
[----:B------:R-:W-:-:S03]  /*4d00*/  IMAD.MOV.U32 R39, RZ, RZ, RZ ;  /* 0x000000ffff277224 */ /* 0x000fc600078e00ff */
[----:B------:R-:W-:Y:S01]  /*4d10*/  PRMT R23, R23, 0x7710, RZ ;  /* 0x0000771017177816 */ /* 0x000fe200000000ff */
[----:B------:R-:W-:-:S04]  /*4d20*/  IMAD.WIDE R28, R29, 0x4, R50 ;  /* 0x000000041d1c7825 */ /* 0x000fc800078e0232 */
[----:B------:R-:W-:Y:S01]  /*4d30*/  IMAD.IADD R16, R16, 0x1, R23 ;  /* 0x0000000110107824 */ /* 0x000fe200078e0217 */
[----:B------:R0:W2:Y:S04]  /*4d40*/  @P3 LDG.E.EL R39, desc[UR4][R28.64] ;  /* 0x000000041c273981 */ /* 0x0000a8000c2e1900 */
[----:B0-----:R-:W-:Y:S02]  /*4d50*/  PRMT R29, R16, 0x9910, RZ ;  /* 0x00009910101d7816 */ /* 0x001fe400000000ff */
[----:B------:R-:W-:-:S04]  /*4d60*/  SHF.R.S32.HI R16, RZ, 0x1f, R53 ;  /* 0x0000001fff107819 */ /* 0x000fc80000011435 */
[----:B------:R-:W-:-:S04]  /*4d70*/  LEA.HI R16, R16, R53, RZ, 0x6 ;  /* 0x0000003510107211 */ /* 0x000fc800078f30ff */
[----:B------:R-:W-:-:S04]  /*4d80*/  SHF.R.U32.HI R16, RZ, 0x6, R16 ;  /* 0x00000006ff107819 */ /* 0x000fc80000011610 */
[----:B------:R-:W-:-:S05]  /*4d90*/  PRMT R23, R16, 0x9910, RZ ;  /* 0x0000991010177816 */ /* 0x000fca00000000ff */
[----:B------:R-:W-:-:S05]  /*4da0*/  IMAD R23, R23, 0x2aab, RZ ;  /* 0x00002aab17177824 */ /* 0x000fca00078e02ff */
[----:B------:R-:W-:-:S04]  /*4db0*/  SHF.R.S32.HI R23, RZ, 0x10, R23 ;  /* 0x00000010ff177819 */ /* 0x000fc80000011417 */
[----:B------:R-:W-:-:S04]  /*4dc0*/  LOP3.LUT R30, R23, 0xffff, RZ, 0xc0, !PT ;  /* 0x0000ffff171e7812 */ /* 0x000fc800078ec0ff */
        /* <DEDUP_REMOVED lines=8> */
[----:B------:R-:W-:Y:S01]  /*4e50*/  FADD R25, R57, R52 ;  /* 0x0000003439197221 */ /* 0x000fe20000000000 */
[----:B------:R-:W-:Y:S01]  /*4e60*/  P2R R78, PR, RZ, 0x4 ;  /* 0x00000004ff4e7803 */ /* 0x000fe20000000000 */
[----:B------:R-:W0:Y:S01]  /*4e70*/  LDC.64 R52, c[0x0][0x250] ;  /* 0x00009400ff347b82 */ /* 0x000e220000000a00 */
[----:B------:R-:W-:Y:S01]  /*4e80*/  IMAD.IADD R16, R16, 0x1, R23 ;  /* 0x0000000110107824 */ /* 0x000fe200078e0217 */
[----:B------:R1:W2:Y:S01]  /*4e90*/  @P3 LDG.E.EL R64, desc[UR4][R28.64] ;  /* 0x000000041c403981 */ /* 0x0002a2000c2e1900 */
[----:B------:R-:W-:-:S03]  /*4ea0*/  VIADD R57, R43, 0xffff8200 ;  /* 0xffff82002b397836 */ /* 0x000fc60000000000 */
[----:B-1----:R-:W-:Y:S01]  /*4eb0*/  PRMT R29, R16, 0x9910, RZ ;  /* 0x00009910101d7816 */ /* 0x002fe200000000ff */
[----:B------:R-:W-:-:S04]  /*4ec0*/  IMAD R16, R0, 0x240, R57 ;  /* 0x0000024000107824 */ /* 0x000fc800078e0239 */
[----:B------:R-:W-:-:S05]  /*4ed0*/  IMAD.HI R16, R16, 0x38e38e39, RZ ;  /* 0x38e38e3910107827 */ /* 0x000fca00078e02ff */
[----:B------:R-:W-:-:S04]  /*4ee0*/  SHF.R.U32.HI R23, RZ, 0x1f, R16 ;  /* 0x0000001fff177819 */ /* 0x000fc80000011610 */
[----:B------:R-:W-:-:S04]  /*4ef0*/  LEA.HI R23, R16, R23, RZ, 0x19 ;  /* 0x0000001710177211 */ /* 0x000fc800078fc8ff */
[----:B------:R-:W-:-:S04]  /*4f00*/  PRMT R16, R23, 0x9910, RZ ;  /* 0x0000991017107816 */ /* 0x000fc800000000ff */
[----:B------:R-:W-:-:S04]  /*4f10*/  SHF.R.S32.HI R16, RZ, 0xf, R16 ;  /* 0x0000000fff107819 */ /* 0x000fc80000011410 */
[----:B------:R-:W-:-:S04]  /*4f20*/  LOP3.LUT R16, R16, 0xffff, RZ, 0xc0, !PT ;  /* 0x0000ffff10107812 */ /* 0x000fc800078ec0ff */
[----:B------:R-:W-:-:S04]  /*4f30*/  LEA.HI R16, R16, R23, RZ, 0x12 ;  /* 0x0000001710107211 */ /* 0x000fc800078f90ff */
[----:B------:R-:W-:-:S05]  /*4f40*/  LOP3.LUT R16, R16, 0x3fc, RZ, 0xc0, !PT ;  /* 0x000003fc10107812 */ /* 0x000fca00078ec0ff */
[----:B------:R-:W-:-:S05]  /*4f50*/  IMAD.MOV R16, RZ, RZ, -R16 ;  /* 0x000000ffff107224 */ /* 0x000fca00078e0a10 */
[----:B------:R-:W-:-:S05]  /*4f60*/  PRMT R16, R16, 0x7710, RZ ;  /* 0x0000771010107816 */ /* 0x000fca00000000ff */
[----:B------:R-:W-:Y:S02]  /*4f70*/  IMAD.IADD R23, R23, 0x1, R16 ;  /* 0x0000000117177824 */ /* 0x000fe400078e0210 */
[----:B------:R-:W-:-:S03]  /*4f80*/  IMAD.HI R81, R57, 0x38e38e39, RZ ;  /* 0x38e38e3939517827 */ /* 0x000fc600078e02ff */
[----:B------:R-:W-:Y:S01]  /*4f90*/  PRMT R16, R23, 0x9910, RZ ;  /* 0x0000991017107816 */ /* 0x000fe200000000ff */
[----:B------:R-:W-:Y:S01]  /*4fa0*/  FADD R23, R12, R45 ;  /* 0x0000002d0c177221 */ /* 0x000fe20000000000 */
[----:B------:R-:W-:-:S03]  /*4fb0*/  IMAD.MOV.U32 R59, RZ, RZ, RZ ;  /* 0x000000ffff3b7224 */ /* 0x000fc600078e00ff */
[----:B------:R-:W-:Y:S01]  /*4fc0*/  IMAD.MOV.U32 R12, RZ, RZ, R16 ;  /* 0x000000ffff0c7224 */ /* 0x000fe200078e0010 */
[----:B------:R-:W-:Y:S01]  /*4fd0*/  SHF.R.U32.HI R16, RZ, 0x1f, R81 ;  /* 0x0000001fff107819 */ /* 0x000fe20000011651 */
[----:B------:R-:W-:-:S03]  /*4fe0*/  IMAD.WIDE R28, R29, 0x4, R50 ;  /* 0x000000041d1c7825 */ /* 0x000fc600078e0232 */
[----:B------:R-:W-:Y:S01]  /*4ff0*/  LEA.HI.SX32 R16, R81, R16, 0x19 ;  /* 0x0000001051107211 */ /* 0x000fe200078fcaff */
[----:B------:R-:W-:Y:S01]  /*5000*/  IMAD R12, R12, 0x240, RZ ;  /* 0x000002400c0c7824 */ /* 0x000fe200078e02ff */
[----:B------:R1:W2:Y:S04]  /*5010*/  @P3 LDG.E.EL R59, desc[UR4][R28.64] ;  /* 0x000000041c3b3981 */ /* 0x0002a8000c2e1900 */
[----:B------:R-:W-:Y:S01]  /*5020*/  PRMT R12, R12, 0x9910, RZ ;  /* 0x000099100c0c7816 */ /* 0x000fe200000000ff */
[----:B-1----:R-:W-:-:S04]  /*5030*/  IMAD R29, R16, -0x240, R57 ;  /* 0xfffffdc0101d7824 */ /* 0x002fc800078e0239 */
[----:B------:R-:W-:Y:S02]  /*5040*/  IMAD.IADD R45, R12, 0x1, R29 ;  /* 0x000000010c2d7824 */ /* 0x000fe400078e021d */
[----:B------:R-:W-:Y:S02]  /*5050*/  VIADD R12, R15, 0xffffa080 ;  /* 0xffffa0800f0c7836 */ /* 0x000fe40000000000 */
[----:B------:R-:W-:-:S03]  /*5060*/  IMAD.IADD R29, R44, 0x1, R57 ;  /* 0x000000012c1d7824 */ /* 0x000fc600078e0239 */
[----:B------:R-:W-:Y:S01]  /*5070*/  ISETP.GE.U32.AND P2, PT, R12, 0x90, PT ;  /* 0x000000900c00780c */ /* 0x000fe20003f46070 */
        /* <DEDUP_REMOVED lines=10> */
[----:B------:R-:W-:Y:S01]  /*5120*/  PRMT R12, R12, 0x7710, RZ ;  /* 0x000077100c0c7816 */ /* 0x000fe200000000ff */
[----:B------:R-:W-:-:S04]  /*5130*/  IMAD.HI R74, R29, 0x38e38e39, RZ ;  /* 0x38e38e391d4a7827 */ /* 0x000fc800078e02ff */
[----:B------:R-:W-:-:S05]  /*5140*/  IMAD.IADD R31, R31, 0x1, R12 ;  /* 0x000000011f1f7824 */ /* 0x000fca00078e020c */
[----:B------:R-:W-:Y:S02]  /*5150*/  PRMT R12, R31, 0x9910, RZ ;  /* 0x000099101f0c7816 */ /* 0x000fe400000000ff */
[----:B------:R-:W-:-:S03]  /*5160*/  SHF.R.U32.HI R31, RZ, 0x1f, R74 ;  /* 0x0000001fff1f7819 */ /* 0x000fc6000001164a */
[----:B------:R-:W-:Y:S01]  /*5170*/  IMAD R12, R12, 0x240, RZ ;  /* 0x000002400c0c7824 */ /* 0x000fe200078e02ff */
[----:B------:R-:W-:Y:S01]  /*5180*/  LEA.HI.SX32 R16, R74, R31, 0x19 ;  /* 0x0000001f4a107211 */ /* 0x000fe200078fcaff */
[----:B------:R-:W-:-:S03]  /*5190*/  IMAD.IADD R73, R40, 0x1, R57 ;  /* 0x0000000128497824 */ /* 0x000fc600078e0239 */
[----:B------:R-:W-:Y:S01]  /*51a0*/  PRMT R12, R12, 0x9910, RZ ;  /* 0x000099100c0c7816 */ /* 0x000fe200000000ff */
[----:B------:R-:W-:-:S04]  /*51b0*/  IMAD R29, R16, -0x240, R29 ;  /* 0xfffffdc0101d7824 */ /* 0x000fc800078e021d */
[----:B------:R-:W-:Y:S02]  /*51c0*/  IMAD.IADD R29, R12, 0x1, R29 ;  /* 0x000000010c1d7824 */ /* 0x000fe400078e021d */
[----:B------:R-:W-:-:S04]  /*51d0*/  IMAD R12, R0, 0x240, R73 ;  /* 0x00000240000c7824 */ /* 0x000fc800078e0249 */
[----:B------:R-:W-:-:S05]  /*51e0*/  IMAD.HI R12, R12, 0x38e38e39, RZ ;  /* 0x38e38e390c0c7827 */ /* 0x000fca00078e02ff */
[----:B------:R-:W-:-:S04]  /*51f0*/  SHF.R.U32.HI R75, RZ, 0x1f, R12 ;  /* 0x0000001fff4b7819 */ /* 0x000fc8000001160c */
[----:B------:R-:W-:-:S04]  /*5200*/  LEA.HI R75, R12, R75, RZ, 0x19 ;  /* 0x0000004b0c4b7211 */ /* 0x000fc800078fc8ff */
[----:B------:R-:W-:-:S04]  /*5210*/  PRMT R12, R75, 0x9910, RZ ;  /* 0x000099104b0c7816 */ /* 0x000fc800000000ff */
[----:B------:R-:W-:Y:S01]  /*5220*/  SHF.R.S32.HI R12, RZ, 0xf, R12 ;  /* 0x0000000fff0c7819 */ /* 0x000fe2000001140c */
[----:B------:R-:W-:Y:S01]  /*5230*/  IMAD.IADD R57, R42, 0x1, R57 ;  /* 0x000000012a397824 */ /* 0x000fe200078e0239 */
[----:B------:R-:W-:Y:S02]  /*5240*/  ISETP.LT.AND P5, PT, R17, 0x60500, !P2 ;  /* 0x000605001100780c */ /* 0x000fe400057a1270 */
[----:B------:R-:W-:Y:S01]  /*5250*/  LOP3.LUT R12, R12, 0xffff, RZ, 0xc0, !PT ;  /* 0x0000ffff0c0c7812 */ /* 0x000fe200078ec0ff */
[----:B------:R-:W-:-:S03]  /*5260*/  IMAD R0, R0, 0x240, R57 ;  /* 0x0000024000007824 */ /* 0x000fc600078e0239 */
[----:B------:R-:W-:Y:S01]  /*5270*/  LEA.HI R12, R12, R75, RZ, 0x12 ;  /* 0x0000004b0c0c7211 */ /* 0x000fe200078f90ff */
[----:B------:R-:W-:Y:S02]  /*5280*/  IMAD.MOV.U32 R43, RZ, RZ, RZ ;  /* 0x000000ffff2b7224 */ /* 0x000fe400078e00ff */
[----:B0-----:R-:W-:Y:S01]  /*5290*/  IMAD.WIDE R30, R45, 0x4, R52 ;  /* 0x000000042d1e7825 */ /* 0x001fe200078e0234 */
[----:B------:R-:W-:-:S03]  /*52a0*/  LOP3.LUT R12, R12, 0x3fc, RZ, 0xc0, !PT ;  /* 0x000003fc0c0c7812 */ /* 0x000fc600078ec0ff */
[----:B------:R-:W-:Y:S01]  /*52b0*/  IMAD.HI R0, R0, 0x38e38e39, RZ ;  /* 0x38e38e3900007827 */ /* 0x000fe200078e02ff */
[----:B------:R0:W2:Y:S03]  /*52c0*/  @P5 LDG.E.EL R43, desc[UR4][R30.64] ;  /* 0x000000041e2b5981 */ /* 0x0000a6000c2e1900 */
[----:B------:R-:W-:Y:S02]  /*52d0*/  IMAD.MOV R12, RZ, RZ, -R12 ;  /* 0x000000ffff0c7224 */ /* 0x000fe400078e0a0c */
[----:B------:R-:W-:Y:S01]  /*52e0*/  IMAD.HI R79, R73, 0x38e38e39, RZ ;  /* 0x38e38e39494f7827 */ /* 0x000fe200078e02ff */
[----:B0-----:R-:W-:Y:S02]  /*52f0*/  SHF.R.U32.HI R31, RZ, 0x1f, R0 ;  /* 0x0000001fff1f7819 */ /* 0x001fe40000011600 */
[----:B------:R-:W-:Y:S02]  /*5300*/  PRMT R12, R12, 0x7710, RZ ;  /* 0x000077100c0c7816 */ /* 0x000fe400000000ff */
[----:B------:R-:W-:-:S03]  /*5310*/  LEA.HI R31, R0, R31, RZ, 0x19 ;  /* 0x0000001f001f7211 */ /* 0x000fc600078fc8ff */
[----:B------:R-:W-:Y:S01]  /*5320*/  IMAD.IADD R75, R75, 0x1, R12 ;  /* 0x000000014b4b7824 */ /* 0x000fe200078e020c */
[----:B------:R-:W-:Y:S02]  /*5330*/  PRMT R0, R31, 0x9910, RZ ;  /* 0x000099101f007816 */ /* 0x000fe400000000ff */
[----:B------:R-:W-:Y:S02]  /*5340*/  SHF.R.U32.HI R12, RZ, 0x1f, R79 ;  /* 0x0000001fff0c7819 */ /* 0x000fe4000001164f */
[----:B------:R-:W-:Y:S02]  /*5350*/  SHF.R.S32.HI R0, RZ, 0xf, R0 ;  /* 0x0000000fff007819 */ /* 0x000fe40000011400 */
[----:B------:R-:W-:Y:S02]  /*5360*/  LEA.HI.SX32 R12, R79, R12, 0x19 ;  /* 0x0000000c4f0c7211 */ /* 0x000fe400078fcaff */
[----:B------:R-:W-:-:S03]  /*5370*/  LOP3.LUT R0, R0, 0xffff, RZ, 0xc0, !PT ;  /* 0x0000ffff00007812 */ /* 0x000fc600078ec0ff */
[----:B------:R-:W-:Y:S01]  /*5380*/  IMAD R73, R12, -0x240, R73 ;  /* 0xfffffdc00c497824 */ /* 0x000fe200078e0249 */
[----:B------:R-:W-:Y:S02]  /*5390*/  PRMT R12, R75, 0x9910, RZ ;  /* 0x000099104b0c7816 */ /* 0x000fe400000000ff */
[----:B------:R-:W-:-:S03]  /*53a0*/  LEA.HI R0, R0, R31, RZ, 0x12 ;  /* 0x0000001f00007211 */ /* 0x000fc600078f90ff */
[----:B------:R-:W-:Y:S01]  /*53b0*/  IMAD R12, R12, 0x240, RZ ;  /* 0x000002400c0c7824 */ /* 0x000fe200078e02ff */
[----:B------:R-:W-:Y:S01]  /*53c0*/  LOP3.LUT R0, R0, 0x3fc, RZ, 0xc0, !PT ;  /* 0x000003fc00007812 */ /* 0x000fe200078ec0ff */
[----:B------:R-:W-:Y:S02]  /*53d0*/  IMAD.MOV.U32 R45, RZ, RZ, RZ ;  /* 0x000000ffff2d7224 */ /* 0x000fe400078e00ff */
[----:B------:R-:W-:Y:S01]  /*53e0*/  IMAD.WIDE R28, R29, 0x4, R52 ;  /* 0x000000041d1c7825 */ /* 0x000fe200078e0234 */
[----:B------:R-:W-:-:S03]  /*53f0*/  PRMT R12, R12, 0x9910, RZ ;  /* 0x000099100c0c7816 */ /* 0x000fc600000000ff */
[----:B------:R-:W-:Y:S01]  /*5400*/  IMAD.MOV R0, RZ, RZ, -R0 ;  /* 0x000000ffff007224 */ /* 0x000fe200078e0a00 */
[----:B------:R0:W2:Y:S01]  /*5410*/  @P5 LDG.E.EL R45, desc[UR4][R28.64] ;  /* 0x000000041c2d5981 */ /* 0x0000a2000c2e1900 */
[----:B------:R-:W-:-:S03]  /*5420*/  IMAD.HI R80, R57, 0x38e38e39, RZ ;  /* 0x38e38e3939507827 */ /* 0x000fc600078e02ff */
[----:B------:R-:W-:Y:S01]  /*5430*/  PRMT R0, R0, 0x7710, RZ ;  /* 0x0000771000007816 */ /* 0x000fe200000000ff */
[----:B0-----:R-:W-:Y:S01]  /*5440*/  IMAD.IADD R29, R12, 0x1, R73 ;  /* 0x000000010c1d7824 */ /* 0x001fe200078e0249 */
[----:B------:R-:W-:-:S03]  /*5450*/  SHF.R.U32.HI R73, RZ, 0x1f, R80 ;  /* 0x0000001fff497819 */ /* 0x000fc60000011650 */
[----:B------:R-:W-:Y:S01]  /*5460*/  IMAD.IADD R31, R31, 0x1, R0 ;  /* 0x000000011f1f7824 */ /* 0x000fe200078e0200 */
[----:B------:R-:W-:-:S05]  /*5470*/  LEA.HI.SX32 R0, R80, R73, 0x19 ;  /* 0x0000004950007211 */ /* 0x000fca00078fcaff */
[----:B------:R-:W-:Y:S01]  /*5480*/  IMAD R57, R0, -0x240, R57 ;  /* 0xfffffdc000397824 */ /* 0x000fe200078e0239 */
[----:B------:R-:W-:Y:S01]  /*5490*/  PRMT R0, R31, 0x9910, RZ ;  /* 0x000099101f007816 */ /* 0x000fe200000000ff */
[----:B------:R-:W-:-:S04]  /*54a0*/  IMAD.MOV.U32 R46, RZ, RZ, RZ ;  /* 0x000000ffff2e7224 */ /* 0x000fc800078e00ff */
[----:B------:R-:W-:Y:S02]  /*54b0*/  IMAD R0, R0, 0x240, RZ ;  /* 0x0000024000007824 */ /* 0x000fe400078e02ff */
[----:B------:R-:W-:-:S03]  /*54c0*/  IMAD.WIDE R28, R29, 0x4, R52 ;  /* 0x000000041d1c7825 */ /* 0x000fc600078e0234 */
[----:B------:R-:W-:Y:S01]  /*54d0*/  PRMT R0, R0, 0x9910, RZ ;  /* 0x0000991000007816 */ /* 0x000fe200000000ff */
[----:B------:R-:W-:Y:S01]  /*54e0*/  VIADD R75, R3, 0xffff8200 ;  /* 0xffff8200034b7836 */ /* 0x000fe20000000000 */
[----:B------:R0:W2:Y:S03]  /*54f0*/  @P5 LDG.E.EL R46, desc[UR4][R28.64] ;  /* 0x000000041c2e5981 */ /* 0x0000a6000c2e1900 */
[----:B0-----:R-:W-:Y:S02]  /*5500*/  IMAD.IADD R29, R0, 0x1, R57 ;  /* 0x00000001001d7824 */ /* 0x001fe400078e0239 */
        /* <DEDUP_REMOVED lines=9> */
[----:B------:R-:W-:Y:S01]  /*55a0*/  IMAD.MOV R0, RZ, RZ, -R0 ;  /* 0x000000ffff007224 */ /* 0x000fe200078e0a00 */
[----:B------:R-:W-:-:S04]  /*55b0*/  LEA.HI R80, R80, R73, RZ, 0x1d ;  /* 0x0000004950507211 */ /* 0x000fc800078fe8ff */
[----:B------:R-:W-:Y:S01]  /*55c0*/  PRMT R0, R0, 0x7710, RZ ;  /* 0x0000771000007816 */ /* 0x000fe200000000ff */
[----:B------:R-:W-:-:S04]  /*55d0*/  IMAD.HI R73, R75, 0x38e38e39, RZ ;  /* 0x38e38e394b497827 */ /* 0x000fc800078e02ff */
[----:B------:R-:W-:Y:S01]  /*55e0*/  IMAD.IADD R31, R31, 0x1, R0 ;  /* 0x000000011f1f7824 */ /* 0x000fe200078e0200 */
[----:B------:R-:W-:-:S04]  /*55f0*/  SHF.R.U32.HI R12, RZ, 0x1f, R73 ;  /* 0x0000001fff0c7819 */ /* 0x000fc80000011649 */
[----:B------:R-:W-:Y:S01]  /*5600*/  PRMT R0, R31, 0x9910, RZ ;  /* 0x000099101f007816 */ /* 0x000fe200000000ff */
[----:B------:R-:W-:Y:S01]  /*5610*/  IMAD.IADD R31, R44, 0x1, R75 ;  /* 0x000000012c1f7824 */ /* 0x000fe200078e024b */
[CC--:B------:R-:W-:Y:S02]  /*5620*/  LEA.HI.SX32 R16, R73.reuse, R12.reuse, 0x19 ;  /* 0x0000000c49107211 */ /* 0x0c0fe400078fcaff */
[----:B------:R-:W-:Y:S01]  /*5630*/  LEA.HI R73, R73, R12, RZ, 0x1d ;  /* 0x0000000c49497211 */ /* 0x000fe200078fe8ff */
        /* <DEDUP_REMOVED lines=8> */
[----:B------:R-:W-:Y:S01]  /*56c0*/  LOP3.LUT R12, R12, 0x3fc, RZ, 0xc0, !PT ;  /* 0x000003fc0c0c7812 */ /* 0x000fe200078ec0ff */
[----:B------:R-:W-:Y:S02]  /*56d0*/  IMAD.MOV.U32 R56, RZ, RZ, RZ ;  /* 0x000000ffff387224 */ /* 0x000fe400078e00ff */
[----:B------:R-:W-:-:S04]  /*56e0*/  IMAD.HI R58, R31, 0x38e38e39, RZ ;  /* 0x38e38e391f3a7827 */ /* 0x000fc800078e02ff */
[----:B------:R-:W-:Y:S02]  /*56f0*/  IMAD.MOV R12, RZ, RZ, -R12 ;  /* 0x000000ffff0c7224 */ /* 0x000fe400078e0a0c */
[----:B------:R-:W-:-:S04]  /*5700*/  IMAD.WIDE R28, R29, 0x4, R52 ;  /* 0x000000041d1c7825 */ /* 0x000fc800078e0234 */
[----:B------:R-:W-:Y:S01]  /*5710*/  IMAD R0, R0, 0x240, RZ ;  /* 0x0000024000007824 */ /* 0x000fe200078e02ff */
[----:B------:R-:W-:Y:S01]  /*5720*/  PRMT R12, R12, 0x7710, RZ ;  /* 0x000077100c0c7816 */ /* 0x000fe200000000ff */
[----:B------:R0:W2:Y:S01]  /*5730*/  @P5 LDG.E.EL R56, desc[UR4][R28.64] ;  /* 0x000000041c385981 */ /* 0x0000a2000c2e1900 */
[----:B------:R-:W-:Y:S01]  /*5740*/  SHF.R.U32.HI R83, RZ, 0x1f, R58 ;  /* 0x0000001fff537819 */ /* 0x000fe2000001163a */
[----:B------:R-:W-:Y:S01]  /*5750*/  VIADD R76, R13, 0xffffa080 ;  /* 0xffffa0800d4c7836 */ /* 0x000fe20000000000 */
[----:B------:R-:W-:Y:S01]  /*5760*/  PRMT R0, R0, 0x9910, RZ ;  /* 0x0000991000007816 */ /* 0x000fe200000000ff */
[----:B------:R-:W-:Y:S01]  /*5770*/  IMAD.IADD R57, R57, 0x1, R12 ;  /* 0x0000000139397824 */ /* 0x000fe200078e020c */
[----:B------:R-:W-:Y:S01]  /*5780*/  LEA.HI.SX32 R12, R58, R83, 0x19 ;  /* 0x000000533a0c7211 */ /* 0x000fe200078fcaff */
[----:B0-----:R-:W-:Y:S01]  /*5790*/  IMAD R29, R16, -0x240, R75 ;  /* 0xfffffdc0101d7824 */ /* 0x001fe200078e024b */
[----:B------:R-:W-:-:S03]  /*57a0*/  ISETP.GE.U32.AND P0, PT, R76, 0x90, PT ;  /* 0x000000904c00780c */ /* 0x000fc60003f06070 */
[----:B------:R-:W-:Y:S01]  /*57b0*/  IMAD.IADD R29, R0, 0x1, R29 ;  /* 0x00000001001d7824 */ /* 0x000fe200078e021d */
[----:B------:R-:W-:Y:S01]  /*57c0*/  LOP3.LUT R0, R17, 0x200, RZ, 0xfc, !PT ;  /* 0x0000020011007812 */ /* 0x000fe200078efcff */
[----:B------:R-:W-:Y:S01]  /*57d0*/  IMAD R31, R12, -0x240, R31 ;  /* 0xfffffdc00c1f7824 */ /* 0x000fe200078e021f */
[----:B------:R-:W-:Y:S02]  /*57e0*/  PRMT R12, R57, 0x9910, RZ ;  /* 0x00009910390c7816 */ /* 0x000fe400000000ff */
[----:B------:R-:W-:-:S03]  /*57f0*/  ISETP.LT.AND P4, PT, R0, 0x60500, !P0 ;  /* 0x000605000000780c */ /* 0x000fc60004781270 */
[----:B------:R-:W-:Y:S02]  /*5800*/  IMAD R12, R12, 0x240, RZ ;  /* 0x000002400c0c7824 */ /* 0x000fe400078e02ff */
[----:B------:R-:W-:Y:S02]  /*5810*/  IMAD.MOV.U32 R0, RZ, RZ, RZ ;  /* 0x000000ffff007224 */ /* 0x000fe400078e00ff */
[----:B------:R-:W-:Y:S01]  /*5820*/  IMAD.WIDE R28, R29, 0x4, R52 ;  /* 0x000000041d1c7825 */ /* 0x000fe200078e0234 */
[----:B------:R-:W-:-:S05]  /*5830*/  PRMT R12, R12, 0x9910, RZ ;  /* 0x000099100c0c7816 */ /* 0x000fca00000000ff */
[----:B------:R0:W3:Y:S02]  /*5840*/  @P4 LDG.E.EL R0, desc[UR4][R28.64] ;  /* 0x000000041c004981 */ /* 0x0000e4000c2e1900 */
[----:B0-----:R-:W-:Y:S02]  /*5850*/  IMAD.IADD R29, R12, 0x1, R31 ;  /* 0x000000010c1d7824 */ /* 0x001fe400078e021f */
[----:B------:R-:W-:-:S04]  /*5860*/  IMAD.IADD R31, R40, 0x1, R75 ;  /* 0x00000001281f7824 */ /* 0x000fc800078e024b */
        /* <DEDUP_REMOVED lines=9> */
[----:B------:R-:W-:-:S04]  /*5900*/  IMAD.HI R30, R31, 0x38e38e39, RZ ;  /* 0x38e38e391f1e7827 */ /* 0x000fc800078e02ff */
[----:B------:R-:W-:Y:S01]  /*5910*/  IMAD.MOV R12, RZ, RZ, -R12 ;  /* 0x000000ffff0c7224 */ /* 0x000fe200078e0a0c */
[----:B------:R-:W-:Y:S02]  /*5920*/  LEA.HI R58, R58, R83, RZ, 0x1d ;  /* 0x000000533a3a7211 */ /* 0x000fe400078fe8ff */
[----:B------:R-:W-:Y:S02]  /*5930*/  SHF.R.U32.HI R83, RZ, 0x1f, R30 ;  /* 0x0000001fff537819 */ /* 0x000fe4000001161e */
[----:B------:R-:W-:-:S05]  /*5940*/  PRMT R12, R12, 0x7710, RZ ;  /* 0x000077100c0c7816 */ /* 0x000fca00000000ff */
[----:B------:R-:W-:Y:S01]  /*5950*/  IMAD.IADD R57, R57, 0x1, R12 ;  /* 0x0000000139397824 */ /* 0x000fe200078e020c */
[----:B------:R-:W-:-:S05]  /*5960*/  LEA.HI.SX32 R12, R30, R83, 0x19 ;  /* 0x000000531e0c7211 */ /* 0x000fca00078fcaff */
[----:B------:R-:W-:Y:S01]  /*5970*/  IMAD R31, R12, -0x240, R31 ;  /* 0xfffffdc00c1f7824 */ /* 0x000fe200078e021f */
[----:B------:R-:W-:Y:S02]  /*5980*/  PRMT R12, R57, 0x9910, RZ ;  /* 0x00009910390c7816 */ /* 0x000fe400000000ff */
[----:B------:R-:W-:Y:S02]  /*5990*/  LEA.HI R57, R30, R83, RZ, 0x1d ;  /* 0x000000531e397211 */ /* 0x000fe400078fe8ff */
[----:B------:R-:W-:-:S04]  /*59a0*/  SHF.R.U32.HI R30, RZ, 0x1f, R81 ;  /* 0x0000001fff1e7819 */ /* 0x000fc80000011651 */
[----:B------:R-:W-:-:S04]  /*59b0*/  LEA.HI R81, R81, R30, RZ, 0x1d ;  /* 0x0000001e51517211 */ /* 0x000fc800078fe8ff */
[----:B------:R-:W-:Y:S01]  /*59c0*/  PRMT R30, R81, 0x9910, RZ ;  /* 0x00009910511e7816 */ /* 0x000fe200000000ff */
[----:B------:R-:W-:-:S03]  /*59d0*/  IMAD R12, R12, 0x240, RZ ;  /* 0x000002400c0c7824 */ /* 0x000fc600078e02ff */
[----:B------:R-:W-:Y:S01]  /*59e0*/  SHF.R.S32.HI R30, RZ, 0xf, R30 ;  /* 0x0000000fff1e7819 */ /* 0x000fe2000001141e */
[----:B------:R-:W-:-:S03]  /*59f0*/  IMAD.MOV.U32 R16, RZ, RZ, RZ ;  /* 0x000000ffff107224 */ /* 0x000fc600078e00ff */
[----:B------:R-:W-:Y:S01]  /*5a00*/  LOP3.LUT R30, R30, 0xffff, RZ, 0xc0, !PT ;  /* 0x0000ffff1e1e7812 */ /* 0x000fe200078ec0ff */
[----:B------:R-:W-:Y:S01]  /*5a10*/  IMAD.WIDE R28, R29, 0x4, R52 ;  /* 0x000000041d1c7825 */ /* 0x000fe200078e0234 */
[----:B------:R-:W-:Y:S02]  /*5a20*/  PRMT R12, R12, 0x9910, RZ ;  /* 0x000099100c0c7816 */ /* 0x000fe400000000ff */
[----:B------:R-:W-:Y:S02]  /*5a30*/  LEA.HI R30, R30, R81, RZ, 0x14 ;  /* 0x000000511e1e7211 */ /* 0x000fe400078fa0ff */
[----:B------:R0:W3:Y:S02]  /*5a40*/  @P4 LDG.E.EL R16, desc[UR4][R28.64] ;  /* 0x000000041c104981 */ /* 0x0000e4000c2e1900 */
[----:B------:R-:W-:Y:S01]  /*5a50*/  LOP3.LUT R30, R30, 0xfff0, RZ, 0xc0, !PT ;  /* 0x0000fff01e1e7812 */ /* 0x000fe200078ec0ff */
[----:B0-----:R-:W-:Y:S02]  /*5a60*/  IMAD.IADD R29, R12, 0x1, R31 ;  /* 0x000000010c1d7824 */ /* 0x001fe400078e021f */
[----:B------:R-:W-:-:S02]  /*5a70*/  IMAD.MOV.U32 R12, RZ, RZ, RZ ;  /* 0x000000ffff0c7224 */ /* 0x000fc400078e00ff */
[----:B------:R-:W-:-:S04]  /*5a80*/  IMAD.WIDE R28, R29, 0x4, R52 ;  /* 0x000000041d1c7825 */ /* 0x000fc800078e0234 */
[----:B------:R-:W-:Y:S01]  /*5a90*/  IMAD.MOV R30, RZ, RZ, -R30 ;  /* 0x000000ffff1e7224 */ /* 0x000fe200078e0a1e */
[----:B------:R0:W3:Y:S04]  /*5aa0*/  @P4 LDG.E.EL R12, desc[UR4][R28.64] ;  /* 0x000000041c0c4981 */ /* 0x0000e8000c2e1900 */
[----:B0-----:R-:W-:-:S05]  /*5ab0*/  PRMT R28, R30, 0x7710, RZ ;  /* 0x000077101e1c7816 */ /* 0x001fca00000000ff */
[----:B------:R-:W-:Y:S02]  /*5ac0*/  IMAD.IADD R81, R81, 0x1, R28 ;  /* 0x0000000151517824 */ /* 0x000fe400078e021c */
[----:B------:R-:W0:Y:S03]  /*5ad0*/  LDC.64 R28, c[0x0][0x258] ;  /* 0x00009600ff1c7b82 */ /* 0x000e260000000a00 */
[----:B------:R-:W-:Y:S02]  /*5ae0*/  PRMT R31, R81, 0x9910, RZ ;  /* 0x00009910511f7816 */ /* 0x000fe400000000ff */
[----:B------:R-:W-:-:S04]  /*5af0*/  SHF.R.U32.HI R81, RZ, 0x1f, R74 ;  /* 0x0000001fff517819 */ /* 0x000fc8000001164a */
[----:B------:R-:W-:-:S04]  /*5b00*/  LEA.HI R74, R74, R81, RZ, 0x1d ;  /* 0x000000514a4a7211 */ /* 0x000fc800078fe8ff */
[----:B------:R-:W-:-:S04]  /*5b10*/  PRMT R81, R74, 0x9910, RZ ;  /* 0x000099104a517816 */ /* 0x000fc800000000ff */
[----:B------:R-:W-:-:S04]  /*5b20*/  SHF.R.S32.HI R81, RZ, 0xf, R81 ;  /* 0x0000000fff517819 */ /* 0x000fc80000011451 */
[----:B------:R-:W-:-:S04]  /*5b30*/  LOP3.LUT R81, R81, 0xffff, RZ, 0xc0, !PT ;  /* 0x0000ffff51517812 */ /* 0x000fc800078ec0ff */
[----:B------:R-:W-:-:S04]  /*5b40*/  LEA.HI R81, R81, R74, RZ, 0x14 ;  /* 0x0000004a51517211 */ /* 0x000fc800078fa0ff */
[----:B------:R-:W-:-:S05]  /*5b50*/  LOP3.LUT R81, R81, 0xfff0, RZ, 0xc0, !PT ;  /* 0x0000fff051517812 */ /* 0x000fca00078ec0ff */
[----:B------:R-:W-:Y:S02]  /*5b60*/  IMAD.MOV R81, RZ, RZ, -R81 ;  /* 0x000000ffff517224 */ /* 0x000fe400078e0a51 */
[----:B------:R-:W-:-:S03]  /*5b70*/  IMAD.MOV.U32 R86, RZ, RZ, RZ ;  /* 0x000000ffff567224 */ /* 0x000fc600078e00ff */
[----:B------:R-:W-:Y:S01]  /*5b80*/  PRMT R81, R81, 0x7710, RZ ;  /* 0x0000771051517816 */ /* 0x000fe200000000ff */
[----:B0-----:R-:W-:-:S04]  /*5b90*/  IMAD.WIDE R30, R31, 0x4, R28 ;  /* 0x000000041f1e7825 */ /* 0x001fc800078e021c */
[----:B------:R-:W-:Y:S01]  /*5ba0*/  IMAD.IADD R74, R74, 0x1, R81 ;  /* 0x000000014a4a7824 */ /* 0x000fe200078e0251 */
[----:B------:R0:W4:Y:S04]  /*5bb0*/  @P5 LDG.E.EL R86, desc[UR4][R30.64] ;  /* 0x000000041e565981 */ /* 0x000128000c2e1900 */
[----:B0-----:R-:W-:Y:S02]  /*5bc0*/  PRMT R31, R74, 0x9910, RZ ;  /* 0x000099104a1f7816 */ /* 0x001fe400000000ff */
        /* <DEDUP_REMOVED lines=8> */
[----:B------:R-:W-:Y:S02]  /*5c50*/  PRMT R74, R74, 0x7710, RZ ;  /* 0x000077104a4a7816 */ /* 0x000fe400000000ff */
[----:B------:R-:W-:Y:S01]  /*5c60*/  CS2R R82, SRZ ;  /* 0x0000000000527805 */ /* 0x000fe2000001ff00 */
[----:B------:R-:W-:-:S04]  /*5c70*/  IMAD.WIDE R30, R31, 0x4, R28 ;  /* 0x000000041f1e7825 */ /* 0x000fc800078e021c */
[----:B------:R-:W-:Y:S01]  /*5c80*/  IMAD.IADD R79, R79, 0x1, R74 ;  /* 0x000000014f4f7824 */ /* 0x000fe200078e024a */
[----:B------:R-:W-:Y:S01]  /*5c90*/  PRMT R74, R80, 0x9910, RZ ;  /* 0x00009910504a7816 */ /* 0x000fe200000000ff */
[----:B------:R0:W4:Y:S03]  /*5ca0*/  @P5 LDG.E.EL R82, desc[UR4][R30.64] ;  /* 0x000000041e525981 */ /* 0x000126000c2e1900 */
[----:B------:R-:W-:Y:S02]  /*5cb0*/  SHF.R.S32.HI R74, RZ, 0xf, R74 ;  /* 0x0000000fff4a7819 */ /* 0x000fe4000001144a */
[----:B0-----:R-:W-:Y:S02]  /*5cc0*/  PRMT R31, R79, 0x9910, RZ ;  /* 0x000099104f1f7816 */ /* 0x001fe400000000ff */
[----:B------:R-:W-:-:S04]  /*5cd0*/  LOP3.LUT R79, R74, 0xffff, RZ, 0xc0, !PT ;  /* 0x0000ffff4a4f7812 */ /* 0x000fc800078ec0ff */
[----:B------:R-:W-:-:S04]  /*5ce0*/  LEA.HI R74, R79, R80, RZ, 0x14 ;  /* 0x000000504f4a7211 */ /* 0x000fc800078fa0ff */
[----:B------:R-:W-:-:S05]  /*5cf0*/  LOP3.LUT R74, R74, 0xfff0, RZ, 0xc0, !PT ;  /* 0x0000fff04a4a7812 */ /* 0x000fca00078ec0ff */
[----:B------:R-:W-:-:S05]  /*5d00*/  IMAD.MOV R74, RZ, RZ, -R74 ;  /* 0x000000ffff4a7224 */ /* 0x000fca00078e0a4a */
[----:B------:R-:W-:Y:S01]  /*5d10*/  PRMT R79, R74, 0x7710, RZ ;  /* 0x000077104a4f7816 */ /* 0x000fe200000000ff */
[----:B------:R-:W-:-:S04]  /*5d20*/  IMAD.WIDE R30, R31, 0x4, R28 ;  /* 0x000000041f1e7825 */ /* 0x000fc800078e021c */
[----:B------:R-:W-:Y:S01]  /*5d30*/  IMAD.IADD R80, R80, 0x1, R79 ;  /* 0x0000000150507824 */ /* 0x000fe200078e024f */
[----:B------:R0:W4:Y:S01]  /*5d40*/  @P5 LDG.E.EL R83, desc[UR4][R30.64] ;  /* 0x000000041e535981 */ /* 0x000122000c2e1900 */
[----:B------:R-:W-:-:S03]  /*5d50*/  IMAD.MOV.U32 R74, RZ, RZ, RZ ;  /* 0x000000ffff4a7224 */ /* 0x000fc600078e00ff */
[----:B0-----:R-:W-:-:S05]  /*5d60*/  PRMT R31, R80, 0x9910, RZ ;  /* 0x00009910501f7816 */ /* 0x001fca00000000ff */
[----:B------:R-:W-:-:S05]  /*5d70*/  IMAD.WIDE R30, R31, 0x4, R28 ;  /* 0x000000041f1e7825 */ /* 0x000fca00078e021c */
[----:B------:R0:W4:Y:S01]  /*5d80*/  @P5 LDG.E.EL R74, desc[UR4][R30.64] ;  /* 0x000000041e4a5981 */ /* 0x000122000c2e1900 */
[----:B--2---:R-:W-:Y:S02]  /*5d90*/  SEL R81, R45, RZ, P5 ;  /* 0x000000ff2d517207 */ /* 0x004fe40002800000 */
[----:B------:R-:W-:-:S04]  /*5da0*/  PRMT R45, R73, 0x9910, RZ ;  /* 0x00009910492d7816 */ /* 0x000fc800000000ff */
[----:B0-----:R-:W-:Y:S02]  /*5db0*/  SHF.R.S32.HI R30, RZ, 0xf, R45 ;  /* 0x0000000fff1e7819 */ /* 0x001fe4000001142d */
[----:B------:R-:W-:Y:S02]  /*5dc0*/  PRMT R45, R58, 0x9910, RZ ;  /* 0x000099103a2d7816 */ /* 0x000fe400000000ff */
[----:B------:R-:W-:Y:S02]  /*5dd0*/  LOP3.LUT R30, R30, 0xffff, RZ, 0xc0, !PT ;  /* 0x0000ffff1e1e7812 */ /* 0x000fe400078ec0ff */
[----:B------:R-:W-:Y:S02]  /*5de0*/  SHF.R.S32.HI R45, RZ, 0xf, R45 ;  /* 0x0000000fff2d7819 */ /* 0x000fe4000001142d */
[----:B------:R-:W-:Y:S02]  /*5df0*/  LEA.HI R30, R30, R73, RZ, 0x14 ;  /* 0x000000491e1e7211 */ /* 0x000fe400078fa0ff */
[----:B------:R-:W-:-:S02]  /*5e00*/  LOP3.LUT R45, R45, 0xffff, RZ, 0xc0, !PT ;  /* 0x0000ffff2d2d7812 */ /* 0x000fc400078ec0ff */
[----:B------:R-:W-:Y:S02]  /*5e10*/  LOP3.LUT R30, R30, 0xfff0, RZ, 0xc0, !PT ;  /* 0x0000fff01e1e7812 */ /* 0x000fe400078ec0ff */
[----:B------:R-:W-:-:S03]  /*5e20*/  LEA.HI R45, R45, R58, RZ, 0x14 ;  /* 0x0000003a2d2d7211 */ /* 0x000fc600078fa0ff */
[----:B------:R-:W-:Y:S01]  /*5e30*/  IMAD.MOV R30, RZ, RZ, -R30 ;  /* 0x000000ffff1e7224 */ /* 0x000fe200078e0a1e */
[----:B------:R-:W-:-:S04]  /*5e40*/  LOP3.LUT R45, R45, 0xfff0, RZ, 0xc0, !PT ;  /* 0x0000fff02d2d7812 */ /* 0x000fc800078ec0ff */
[----:B------:R-:W-:Y:S01]  /*5e50*/  PRMT R30, R30, 0x7710, RZ ;  /* 0x000077101e1e7816 */ /* 0x000fe200000000ff */
[----:B------:R-:W-:-:S04]  /*5e60*/  IMAD.MOV R45, RZ, RZ, -R45 ;  /* 0x000000ffff2d7224 */ /* 0x000fc800078e0a2d */
[----:B------:R-:W-:Y:S01]  /*5e70*/  IMAD.IADD R73, R73, 0x1, R30 ;  /* 0x0000000149497824 */ /* 0x000fe200078e021e */
[----:B------:R-:W-:-:S04]  /*5e80*/  PRMT R45, R45, 0x7710, RZ ;  /* 0x000077102d2d7816 */ /* 0x000fc800000000ff */
[----:B------:R-:W-:Y:S01]  /*5e90*/  PRMT R31, R73, 0x9910, RZ ;  /* 0x00009910491f7816 */ /* 0x000fe200000000ff */
[----:B------:R-:W-:Y:S01]  /*5ea0*/  IMAD.IADD R58, R58, 0x1, R45 ;  /* 0x000000013a3a7824 */ /* 0x000fe200078e022d */
[----:B------:R-:W-:Y:S01]  /*5eb0*/  SEL R79, R56, RZ, P5 ;  /* 0x000000ff384f7207 */ /* 0x000fe20002800000 */
[----:B------:R-:W-:Y:S01]  /*5ec0*/  IMAD.MOV.U32 R56, RZ, RZ, RZ ;  /* 0x000000ffff387224 */ /* 0x000fe200078e00ff */
[----:B------:R-:W-:Y:S01]  /*5ed0*/  PRMT R45, R57, 0x9910, RZ ;  /* 0x00009910392d7816 */ /* 0x000fe200000000ff */
[----:B------:R-:W-:-:S03]  /*5ee0*/  IMAD.WIDE R30, R31, 0x4, R28 ;  /* 0x000000041f1e7825 */ /* 0x000fc600078e021c */
[----:B------:R-:W-:Y:S02]  /*5ef0*/  SHF.R.S32.HI R45, RZ, 0xf, R45 ;  /* 0x0000000fff2d7819 */ /* 0x000fe4000001142d */
[----:B------:R0:W2:Y:S02]  /*5f00*/  @P4 LDG.E.EL R56, desc[UR4][R30.64] ;  /* 0x000000041e384981 */ /* 0x0000a4000c2e1900 */
[----:B0-----:R-:W-:Y:S02]  /*5f10*/  PRMT R31, R58, 0x9910, RZ ;  /* 0x000099103a1f7816 */ /* 0x001fe400000000ff */
[----:B------:R-:W-:-:S04]  /*5f20*/  LOP3.LUT R58, R45, 0xffff, RZ, 0xc0, !PT ;  /* 0x0000ffff2d3a7812 */ /* 0x000fc800078ec0ff */
[----:B------:R-:W-:-:S04]  /*5f30*/  LEA.HI R45, R58, R57, RZ, 0x14 ;  /* 0x000000393a2d7211 */ /* 0x000fc800078fa0ff */
[----:B------:R-:W-:-:S05]  /*5f40*/  LOP3.LUT R45, R45, 0xfff0, RZ, 0xc0, !PT ;  /* 0x0000fff02d2d7812 */ /* 0x000fca00078ec0ff */
[----:B------:R-:W-:Y:S02]  /*5f50*/  IMAD.MOV R45, RZ, RZ, -R45 ;  /* 0x000000ffff2d7224 */ /* 0x000fe400078e0a2d */
[----:B------:R-:W-:-:S03]  /*5f60*/  IMAD.MOV.U32 R84, RZ, RZ, RZ ;  /* 0x000000ffff547224 */ /* 0x000fc600078e00ff */
[----:B------:R-:W-:Y:S01]  /*5f70*/  PRMT R58, R45, 0x7710, RZ ;  /* 0x000077102d3a7816 */ /* 0x000fe200000000ff */
[----:B------:R-:W-:-:S04]  /*5f80*/  IMAD.WIDE R30, R31, 0x4, R28 ;  /* 0x000000041f1e7825 */ /* 0x000fc800078e021c */
[----:B------:R-:W-:Y:S01]  /*5f90*/  IMAD.IADD R57, R57, 0x1, R58 ;  /* 0x0000000139397824 */ /* 0x000fe200078e023a */
[----:B------:R0:W2:Y:S04]  /*5fa0*/  @P4 LDG.E.EL R84, desc[UR4][R30.64] ;  /* 0x000000041e544981 */ /* 0x0000a8000c2e1900 */
[----:B0-----:R-:W-:Y:S01]  /*5fb0*/  PRMT R31, R57, 0x9910, RZ ;  /* 0x00009910391f7816 */ /* 0x001fe200000000ff */
[----:B------:R-:W-:-:S04]  /*5fc0*/  IMAD.MOV.U32 R57, RZ, RZ, RZ ;  /* 0x000000ffff397224 */ /* 0x000fc800078e00ff */
[----:B------:R-:W-:-:S05]  /*5fd0*/  IMAD.WIDE R30, R31, 0x4, R28 ;  /* 0x000000041f1e7825 */ /* 0x000fca00078e021c */
[----:B------:R0:W2:Y:S01]  /*5fe0*/  @P4 LDG.E.EL R57, desc[UR4][R30.64] ;  /* 0x000000041e394981 */ /* 0x0000a2000c2e1900 */
[----:B------:R-:W-:-:S04]  /*5ff0*/  IMAD.IADD R75, R42, 0x1, R75 ;  /* 0x000000012a4b7824 */ /* 0x000fc800078e024b */
[----:B------:R-:W-:Y:S01]  /*6000*/  IMAD.HI R45, R75, 0x38e38e39, RZ ;  /* 0x38e38e394b2d7827 */ /* 0x000fe200078e02ff */
[----:B------:R-:W-:-:S04]  /*6010*/  SEL R80, R46, RZ, P5 ;  /* 0x000000ff2e507207 */ /* 0x000fc80002800000 */
[----:B------:R-:W-:Y:S01]  /*6020*/  SHF.R.U32.HI R58, RZ, 0x1f, R45 ;  /* 0x0000001fff3a7819 */ /* 0x000fe2000001162d */
[----:B------:R-:W-:Y:S02]  /*6030*/  IMAD.MOV.U32 R73, RZ, RZ, RZ ;  /* 0x000000ffff497224 */ /* 0x000fe400078e00ff */
[----:B------:R-:W-:-:S04]  /*6040*/  IMAD.HI R55, R55, 0x550e73f5, RZ ;  /* 0x550e73f537377827 */ /* 0x000fc800078e02ff */
[----:B------:R-:W-:Y:S01]  /*6050*/  IMAD.HI R54, R54, 0x550e73f5, RZ ;  /* 0x550e73f536367827 */ /* 0x000fe200078e02ff */
[----:B---3--:R-:W-:Y:S02]  /*6060*/  SEL R12, R12, RZ, P4 ;  /* 0x000000ff0c0c7207 */ /* 0x008fe40002000000 */
[----:B------:R-:W-:Y:S02]  /*6070*/  SEL R0, R0, RZ, P4 ;  /* 0x000000ff00007207 */ /* 0x000fe40002000000 */
[----:B------:R-:W-:Y:S02]  /*6080*/  SEL R16, R16, RZ, P4 ;  /* 0x000000ff10107207 */ /* 0x000fe40002000000 */
[----:B------:R-:W-:Y:S02]  /*6090*/  SEL R43, R43, RZ, P5 ;  /* 0x000000ff2b2b7207 */ /* 0x000fe40002800000 */
[----:B----4-:R-:W-:Y:S02]  /*60a0*/  SEL R46, R74, RZ, P5 ;  /* 0x000000ff4a2e7207 */ /* 0x010fe40002800000 */
[----:B------:R-:W-:-:S02]  /*60b0*/  LEA.HI.SX32 R74, R45, R58, 0x19 ;  /* 0x0000003a2d4a7211 */ /* 0x000fc400078fcaff */
[----:B------:R-:W-:-:S04]  /*60c0*/  LEA.HI R45, R45, R58, RZ, 0x1d ;  /* 0x0000003a2d2d7211 */ /* 0x000fc800078fe8ff */
[----:B------:R-:W-:-:S04]  /*60d0*/  PRMT R58, R45, 0x9910, RZ ;  /* 0x000099102d3a7816 */ /* 0x000fc800000000ff */
[----:B------:R-:W-:-:S04]  /*60e0*/  SHF.R.S32.HI R58, RZ, 0xf, R58 ;  /* 0x0000000fff3a7819 */ /* 0x000fc8000001143a */
[----:B------:R-:W-:-:S04]  /*60f0*/  LOP3.LUT R58, R58, 0xffff, RZ, 0xc0, !PT ;  /* 0x0000ffff3a3a7812 */ /* 0x000fc800078ec0ff */
[----:B------:R-:W-:-:S04]  /*6100*/  LEA.HI R58, R58, R45, RZ, 0x14 ;  /* 0x0000002d3a3a7211 */ /* 0x000fc800078fa0ff */
[----:B------:R-:W-:-:S05]  /*6110*/  LOP3.LUT R58, R58, 0xfff0, RZ, 0xc0, !PT ;  /* 0x0000fff03a3a7812 */ /* 0x000fca00078ec0ff */
[----:B0-----:R-:W-:-:S05]  /*6120*/  IMAD.MOV R30, RZ, RZ, -R58 ;  /* 0x000000ffff1e7224 */ /* 0x001fca00078e0a3a */
[----:B------:R-:W-:-:S05]  /*6130*/  PRMT R30, R30, 0x7710, RZ ;  /* 0x000077101e1e7816 */ /* 0x000fca00000000ff */
[----:B------:R-:W-:-:S05]  /*6140*/  IMAD.IADD R45, R45, 0x1, R30 ;  /* 0x000000012d2d7824 */ /* 0x000fca00078e021e */
[----:B------:R-:W-:-:S05]  /*6150*/  PRMT R31, R45, 0x9910, RZ ;  /* 0x000099102d1f7816 */ /* 0x000fca00000000ff */
[----:B------:R-:W-:-:S05]  /*6160*/  IMAD.WIDE R28, R31, 0x4, R28 ;  /* 0x000000041f1c7825 */ /* 0x000fca00078e021c */
[----:B------:R0:W3:Y:S02]  /*6170*/  @P4 LDG.E.EL R73, desc[UR4][R28.64] ;  /* 0x000000041c494981 */ /* 0x0000e4000c2e1900 */
[----:B0-----:R-:W-:Y:S02]  /*6180*/  SHF.R.U32.HI R28, RZ, 0x1f, R55 ;  /* 0x0000001fff1c7819 */ /* 0x001fe40000011637 */
[----:B------:R-:W-:Y:S02]  /*6190*/  SHF.R.S32.HI R29, RZ, 0x2, R17 ;  /* 0x00000002ff1d7819 */ /* 0x000fe40000011411 */
[----:B------:R-:W-:-:S05]  /*61a0*/  LEA.HI.SX32 R28, R55, R28, 0x13 ;  /* 0x0000001c371c7211 */ /* 0x000fca00078f9aff */
[----:B------:R-:W-:-:S05]  /*61b0*/  IMAD R28, R28, -0x6050, R29 ;  /* 0xffff9fb01c1c7824 */ /* 0x000fca00078e021d */
[C---:B------:R-:W-:Y:S01]  /*61c0*/  ISETP.GT.AND P0, PT, R28.reuse, 0x600f, PT ;  /* 0x0000600f1c00780c */ /* 0x040fe20003f04270 */
[----:B------:R-:W-:-:S05]  /*61d0*/  VIADD R28, R28, 0xffff9ff0 ;  /* 0xffff9ff01c1c7836 */ /* 0x000fca0000000000 */
[----:B------:R-:W-:-:S04]  /*61e0*/  SHF.R.S32.HI R29, RZ, 0x1f, R28 ;  /* 0x0000001fff1d7819 */ /* 0x000fc8000001141c */
[----:B------:R-:W-:-:S04]  /*61f0*/  LEA.HI R29, R29, R28, RZ, 0x6 ;  /* 0x0000001c1d1d7211 */ /* 0x000fc800078f30ff */
[----:B------:R-:W-:-:S05]  /*6200*/  LOP3.LUT R29, R29, 0x3fffffc0, RZ, 0xc0, !PT ;  /* 0x3fffffc01d1d7812 */ /* 0x000fca00078ec0ff */
[C---:B------:R-:W-:Y:S01]  /*6210*/  IMAD.IADD R55, R28.reuse, 0x1, -R29 ;  /* 0x000000011c377824 */ /* 0x040fe200078e0a1d */
[----:B------:R-:W-:-:S04]  /*6220*/  LEA.HI R28, R28, R28, RZ, 0x2 ;  /* 0x0000001c1c1c7211 */ /* 0x000fc800078f10ff */
[----:B------:R-:W-:-:S04]  /*6230*/  SHF.R.U32.HI R28, RZ, 0x2, R28 ;  /* 0x00000002ff1c7819 */ /* 0x000fc8000001161c */
[----:B------:R-:W-:-:S04]  /*6240*/  PRMT R29, R28, 0x9910, RZ ;  /* 0x000099101c1d7816 */ /* 0x000fc800000000ff */
[----:B------:R-:W-:-:S04]  /*6250*/  SHF.R.S32.HI R29, RZ, 0xf, R29 ;  /* 0x0000000fff1d7819 */ /* 0x000fc8000001141d */
[----:B------:R-:W-:-:S04]  /*6260*/  LOP3.LUT R29, R29, 0xffff, RZ, 0xc0, !PT ;  /* 0x0000ffff1d1d7812 */ /* 0x000fc800078ec0ff */
[----:B------:R-:W-:Y:S02]  /*6270*/  LEA.HI R29, R29, R28, RZ, 0x14 ;  /* 0x0000001c1d1d7211 */ /* 0x000fe400078fa0ff */
[----:B--2---:R-:W-:Y:S02]  /*6280*/  SEL R57, R57, RZ, P4 ;  /* 0x000000ff39397207 */ /* 0x004fe40002000000 */
[----:B------:R-:W-:-:S03]  /*6290*/  LOP3.LUT R29, R29, 0xfff0, RZ, 0xc0, !PT ;  /* 0x0000fff01d1d7812 */ /* 0x000fc600078ec0ff */
[----:B------:R-:W-:Y:S01]  /*62a0*/  FADD R12, R12, R57 ;  /* 0x000000390c0c7221 */ /* 0x000fe20000000000 */
[----:B------:R-:W-:Y:S01]  /*62b0*/  SHF.R.U32.HI R57, RZ, 0x1f, R54 ;  /* 0x0000001fff397819 */ /* 0x000fe20000011636 */
[----:B------:R-:W-:Y:S01]  /*62c0*/  IMAD.MOV R29, RZ, RZ, -R29 ;  /* 0x000000ffff1d7224 */ /* 0x000fe200078e0a1d */
[----:B------:R-:W-:Y:S02]  /*62d0*/  SEL R31, R56, RZ, P4 ;  /* 0x000000ff381f7207 */ /* 0x000fe40002000000 */
[----:B------:R-:W-:Y:S02]  /*62e0*/  LEA.HI.SX32 R57, R54, R57, 0x13 ;  /* 0x0000003936397211 */ /* 0x000fe400078f9aff */
[----:B------:R-:W-:Y:S02]  /*62f0*/  PRMT R29, R29, 0x7710, RZ ;  /* 0x000077101d1d7816 */ /* 0x000fe400000000ff */
[----:B------:R-:W-:Y:S01]  /*6300*/  LOP3.LUT R54, R17, 0x200, RZ, 0xfc, !PT ;  /* 0x0000020011367812 */ /* 0x000fe200078efcff */
[----:B------:R-:W-:Y:S01]  /*6310*/  FADD R0, R0, R31 ;  /* 0x0000001f00007221 */ /* 0x000fe20000000000 */
[----:B------:R-:W-:Y:S01]  /*6320*/  SEL R31, R84, RZ, P4 ;  /* 0x000000ff541f7207 */ /* 0x000fe20002000000 */
[----:B------:R-:W-:Y:S01]  /*6330*/  IMAD.IADD R28, R28, 0x1, R29 ;  /* 0x000000011c1c7824 */ /* 0x000fe200078e021d */
[----:B------:R-:W-:Y:S01]  /*6340*/  SHF.R.S32.HI R56, RZ, 0x2, R54 ;  /* 0x00000002ff387819 */ /* 0x000fe20000011436 */
[----:B------:R-:W-:-:S02]  /*6350*/  FADD R46, R79, R46 ;  /* 0x0000002e4f2e7221 */ /* 0x000fc40000000000 */
[----:B------:R-:W-:Y:S01]  /*6360*/  FADD R16, R16, R31 ;  /* 0x0000001f10107221 */ /* 0x000fe20000000000 */
[----:B------:R-:W-:Y:S01]  /*6370*/  PRMT R31, R28, 0x9910, RZ ;  /* 0x000099101c1f7816 */ /* 0x000fe200000000ff */
[----:B------:R-:W-:Y:S01]  /*6380*/  IMAD R79, R57, -0x6050, R56 ;  /* 0xffff9fb0394f7824 */ /* 0x000fe200078e0238 */
[----:B------:R-:W0:Y:S03]  /*6390*/  LDC.64 R28, c[0x0][0x268] ;  /* 0x00009a00ff1c7b82 */ /* 0x000e260000000a00 */
[----:B------:R-:W-:-:S05]  /*63a0*/  VIADD R57, R79, 0xffff9ff0 ;  /* 0xffff9ff04f397836 */ /* 0x000fca0000000000 */
[----:B------:R-:W-:-:S04]  /*63b0*/  SHF.R.S32.HI R56, RZ, 0x1f, R57 ;  /* 0x0000001fff387819 */ /* 0x000fc80000011439 */
[----:B------:R-:W-:Y:S02]  /*63c0*/  LEA.HI R56, R56, R57, RZ, 0x6 ;  /* 0x0000003938387211 */ /* 0x000fe400078f30ff */
[----:B------:R-:W-:Y:S02]  /*63d0*/  SEL R86, R86, RZ, P5 ;  /* 0x000000ff56567207 */ /* 0x000fe40002800000 */
[----:B------:R-:W-:Y:S02]  /*63e0*/  SEL R82, R82, RZ, P5 ;  /* 0x000000ff52527207 */ /* 0x000fe40002800000 */
[----:B------:R-:W-:Y:S02]  /*63f0*/  SEL R83, R83, RZ, P5 ;  /* 0x000000ff53537207 */ /* 0x000fe40002800000 */
[----:B------:R-:W-:Y:S02]  /*6400*/  ISETP.LT.AND P5, PT, R17, 0x60500, P0 ;  /* 0x000605001100780c */ /* 0x000fe400007a1270 */
[----:B------:R-:W-:Y:S01]  /*6410*/  LOP3.LUT R56, R56, 0x3fffffc0, RZ, 0xc0, !PT ;  /* 0x3fffffc038387812 */ /* 0x000fe200078ec0ff */
[----:B------:R-:W-:Y:S01]  /*6420*/  FADD R45, R43, R86 ;  /* 0x000000562b2d7221 */ /* 0x000fe20000000000 */
[----:B------:R-:W-:-:S02]  /*6430*/  CS2R R84, SRZ ;  /* 0x0000000000547805 */ /* 0x000fc4000001ff00 */
[----:B------:R-:W-:Y:S01]  /*6440*/  CS2R R86, SRZ ;  /* 0x0000000000567805 */ /* 0x000fe2000001ff00 */
[C---:B------:R-:W-:Y:S01]  /*6450*/  IMAD.IADD R56, R57.reuse, 0x1, -R56 ;  /* 0x0000000139387824 */ /* 0x040fe200078e0a38 */
[----:B------:R-:W-:Y:S01]  /*6460*/  LEA.HI R57, R57, R57, RZ, 0x2 ;  /* 0x0000003939397211 */ /* 0x000fe200078f10ff */
[----:B0-----:R-:W-:-:S03]  /*6470*/  IMAD.WIDE R30, R31, 0x4, R28 ;  /* 0x000000041f1e7825 */ /* 0x001fc600078e021c */
[----:B------:R-:W-:Y:S02]  /*6480*/  SHF.R.U32.HI R57, RZ, 0x2, R57 ;  /* 0x00000002ff397819 */ /* 0x000fe40000011639 */
[----:B------:R-:W2:Y:S04]  /*6490*/  @P5 LDG.E.EL R84, desc[UR4][R30.64] ;  /* 0x000000041e545981 */ /* 0x000ea8000c2e1900 */
[----:B------:R-:W4:Y:S04]  /*64a0*/  @P5 LDG.E.EL R85, desc[UR4][R30.64] ;  /* 0x000000041e555981 */ /* 0x000f28000c2e1900 */
[----:B------:R-:W3:Y:S04]  /*64b0*/  @P5 LDG.E.EL R86, desc[UR4][R30.64] ;  /* 0x000000041e565981 */ /* 0x000ee8000c2e1900 */
[----:B------:R0:W5:Y:S02]  /*64c0*/  @P5 LDG.E.EL R87, desc[UR4][R30.64] ;  /* 0x000000041e575981 */ /* 0x000164000c2e1900 */
[----:B0-----:R-:W-:-:S04]  /*64d0*/  PRMT R30, R57, 0x9910, RZ ;  /* 0x00009910391e7816 */ /* 0x001fc800000000ff */
[----:B------:R-:W-:-:S04]  /*64e0*/  SHF.R.S32.HI R30, RZ, 0xf, R30 ;  /* 0x0000000fff1e7819 */ /* 0x000fc8000001141e */
[----:B------:R-:W-:-:S04]  /*64f0*/  LOP3.LUT R30, R30, 0xffff, RZ, 0xc0, !PT ;  /* 0x0000ffff1e1e7812 */ /* 0x000fc800078ec0ff */
[----:B------:R-:W-:-:S04]  /*6500*/  LEA.HI R30, R30, R57, RZ, 0x14 ;  /* 0x000000391e1e7211 */ /* 0x000fc800078fa0ff */
[----:B------:R-:W-:-:S05]  /*6510*/  LOP3.LUT R30, R30, 0xfff0, RZ, 0xc0, !PT ;  /* 0x0000fff01e1e7812 */ /* 0x000fca00078ec0ff */
[----:B------:R-:W-:-:S05]  /*6520*/  IMAD.MOV R30, RZ, RZ, -R30 ;  /* 0x000000ffff1e7224 */ /* 0x000fca00078e0a1e */
[----:B------:R-:W-:-:S05]  /*6530*/  PRMT R30, R30, 0x7710, RZ ;  /* 0x000077101e1e7816 */ /* 0x000fca00000000ff */
[----:B------:R-:W-:-:S05]  /*6540*/  IMAD.IADD R57, R57, 0x1, R30 ;  /* 0x0000000139397824 */ /* 0x000fca00078e021e */
[----:B------:R-:W-:-:S05]  /*6550*/  PRMT R31, R57, 0x9910, RZ ;  /* 0x00009910391f7816 */ /* 0x000fca00000000ff */
[----:B------:R-:W-:-:S04]  /*6560*/  IMAD.WIDE R30, R31, 0x4, R28 ;  /* 0x000000041f1e7825 */ /* 0x000fc800078e021c */
[----:B------:R-:W-:-:S05]  /*6570*/  IMAD.HI R28, R54, 0x550e73f5, RZ ;  /* 0x550e73f5361c7827 */ /* 0x000fca00078e02ff */
[----:B------:R-:W-:-:S04]  /*6580*/  SHF.R.U32.HI R29, RZ, 0x1f, R28 ;  /* 0x0000001fff1d7819 */ /* 0x000fc8000001161c */
[----:B------:R-:W-:Y:S01]  /*6590*/  LEA.HI.SX32 R29, R28, R29, 0x11 ;  /* 0x0000001d1c1d7211 */ /* 0x000fe200078f8aff */
[----:B------:R-:W-:-:S05]  /*65a0*/  IMAD.HI R28, R17, 0x550e73f5, RZ ;  /* 0x550e73f5111c7827 */ /* 0x000fca00078e02ff */
[----:B------:R-:W-:-:S04]  /*65b0*/  SHF.R.U32.HI R57, RZ, 0x1f, R28 ;  /* 0x0000001fff397819 */ /* 0x000fc8000001161c */
[----:B------:R-:W-:Y:S02]  /*65c0*/  LEA.HI.SX32 R28, R28, R57, 0x11 ;  /* 0x000000391c1c7211 */ /* 0x000fe400078f8aff */
[----:B------:R-:W-:-:S03]  /*65d0*/  ISETP.GT.AND P6, PT, R79, 0x600f, PT ;  /* 0x0000600f4f00780c */ /* 0x000fc60003fc4270 */
[----:B------:R-:W-:Y:S01]  /*65e0*/  IMAD R55, R28, 0x40, R55 ;  /* 0x000000401c377824 */ /* 0x000fe200078e0237 */
[----:B------:R-:W-:-:S03]  /*65f0*/  ISETP.LT.AND P6, PT, R54, 0x60500, P6 ;  /* 0x000605003600780c */ /* 0x000fc600037c1270 */
[----:B------:R-:W-:Y:S02]  /*6600*/  IMAD.SHL.U32 R57, R55, 0x4, RZ ;  /* 0x0000000437397824 */ /* 0x000fe400078e00ff */
[----:B------:R-:W0:Y:S01]  /*6610*/  LDC.64 R54, c[0x0][0x260] ;  /* 0x00009800ff367b82 */ /* 0x000e220000000a00 */
[----:B------:R-:W-:Y:S02]  /*6620*/  IMAD R29, R29, 0x40, R56 ;  /* 0x000000401d1d7824 */ /* 0x000fe400078e0238 */
[----:B------:R-:W-:Y:S01]  /*6630*/  FADD R43, R81, R82 ;  /* 0x00000052512b7221 */ /* 0x000fe20000000000 */
[----:B------:R-:W-:Y:S01]  /*6640*/  FADD R58, R80, R83 ;  /* 0x00000053503a7221 */ /* 0x000fe20000000000 */
[----:B------:R-:W-:Y:S02]  /*6650*/  CS2R R80, SRZ ;  /* 0x0000000000507805 */ /* 0x000fe4000001ff00 */
[----:B------:R-:W-:Y:S01]  /*6660*/  CS2R R82, SRZ ;  /* 0x0000000000527805 */ /* 0x000fe2000001ff00 */
[----:B------:R-:W-:-:S03]  /*6670*/  IMAD.SHL.U32 R29, R29, 0x4, RZ ;  /* 0x000000041d1d7824 */ /* 0x000fc600078e00ff */
[----:B------:R-:W5:Y:S04]  /*6680*/  @P6 LDG.E.EL R80, desc[UR4][R30.64] ;  /* 0x000000041e506981 */ /* 0x000f68000c2e1900 */
[----:B------:R-:W5:Y:S04]  /*6690*/  @P6 LDG.E.EL R81, desc[UR4][R30.64] ;  /* 0x000000041e516981 */ /* 0x000f68000c2e1900 */
[----:B------:R-:W5:Y:S04]  /*66a0*/  @P6 LDG.E.EL R82, desc[UR4][R30.64] ;  /* 0x000000041e526981 */ /* 0x000f68000c2e1900 */
[----:B------:R1:W5:Y:S01]  /*66b0*/  @P6 LDG.E.EL R83, desc[UR4][R30.64] ;  /* 0x000000041e536981 */ /* 0x000362000c2e1900 */
[----:B0-----:R-:W-:-:S04]  /*66c0*/  IMAD.WIDE R56, R57, 0x4, R54 ;  /* 0x0000000439387825 */ /* 0x001fc800078e0236 */
[----:B------:R-:W-:Y:S01]  /*66d0*/  IMAD.WIDE R54, R29, 0x4, R54 ;  /* 0x000000041d367825 */ /* 0x000fe200078e0236 */
[----:B------:R-:W-:Y:S02]  /*66e0*/  CS2R R28, SRZ ;  /* 0x00000000001c7805 */ /* 0x000fe4000001ff00 */
[----:B-1----:R-:W-:-:S06]  /*66f0*/  CS2R R30, SRZ ;  /* 0x00000000001e7805 */ /* 0x002fcc000001ff00 */
[----:B------:R-:W5:Y:S01]  /*6700*/  @P5 LDG.E.128 R28, desc[UR4][R56.64] ;  /* 0x00000004381c5981 */ /* 0x000f62000c1e1d00 */
[----:B--2---:R-:W-:Y:S02]  /*6710*/  SEL R89, R84, RZ, P5 ;  /* 0x000000ff54597207 */ /* 0x004fe40002800000 */
[----:B----4-:R-:W-:Y:S02]  /*6720*/  SEL R88, R85, RZ, P5 ;  /* 0x000000ff55587207 */ /* 0x010fe40002800000 */
[----:B---3--:R-:W-:Y:S02]  /*6730*/  SEL R91, R86, RZ, P5 ;  /* 0x000000ff565b7207 */ /* 0x008fe40002800000 */
[----:B-----5:R-:W-:Y:S02]  /*6740*/  SEL R86, R87, RZ, P5 ;  /* 0x000000ff57567207 */ /* 0x020fe40002800000 */
[----:B------:R-:W-:Y:S02]  /*6750*/  SEL R28, R28, RZ, P5 ;  /* 0x000000ff1c1c7207 */ /* 0x000fe40002800000 */
[----:B------:R-:W-:-:S02]  /*6760*/  SEL R29, R29, RZ, P5 ;  /* 0x000000ff1d1d7207 */ /* 0x000fc40002800000 */
[----:B------:R-:W-:Y:S02]  /*6770*/  SEL R30, R30, RZ, P5 ;  /* 0x000000ff1e1e7207 */ /* 0x000fe40002800000 */
[----:B------:R-:W-:Y:S01]  /*6780*/  SEL R31, R31, RZ, P5 ;  /* 0x000000ff1f1f7207 */ /* 0x000fe20002800000 */
[----:B------:R-:W-:Y:S01]  /*6790*/  FADD R84, R28, R89 ;  /* 0x000000591c547221 */ /* 0x000fe20000000000 */
[----:B------:R-:W-:Y:S01]  /*67a0*/  FADD R85, R29, R88 ;  /* 0x000000581d557221 */ /* 0x000fe20000000000 */
[----:B------:R-:W-:Y:S01]  /*67b0*/  FADD R56, R30, R91 ;  /* 0x0000005b1e387221 */ /* 0x000fe20000000000 */
[----:B------:R-:W-:Y:S01]  /*67c0*/  CS2R R28, SRZ ;  /* 0x00000000001c7805 */ /* 0x000fe2000001ff00 */
[----:B------:R-:W-:Y:S01]  /*67d0*/  FADD R57, R31, R86 ;  /* 0x000000561f397221 */ /* 0x000fe20000000000 */
[----:B------:R-:W-:-:S06]  /*67e0*/  CS2R R30, SRZ ;  /* 0x00000000001e7805 */ /* 0x000fcc000001ff00 */
[----:B------:R-:W2:Y:S01]  /*67f0*/  @P6 LDG.E.128 R28, desc[UR4][R54.64] ;  /* 0x00000004361c6981 */ /* 0x000ea2000c1e1d00 */
[----:B------:R-:W-:Y:S02]  /*6800*/  SEL R87, R80, RZ, P6 ;  /* 0x000000ff50577207 */ /* 0x000fe40003000000 */
[----:B------:R-:W-:Y:S02]  /*6810*/  SEL R89, R81, RZ, P6 ;  /* 0x000000ff51597207 */ /* 0x000fe40003000000 */
[----:B------:R-:W-:Y:S02]  /*6820*/  SEL R86, R82, RZ, P6 ;  /* 0x000000ff52567207 */ /* 0x000fe40003000000 */
[----:B------:R-:W-:Y:S02]  /*6830*/  ISETP.GT.AND P5, PT, R79, 0x600f, PT ;  /* 0x0000600f4f00780c */ /* 0x000fe40003fa4270 */
[----:B--2---:R-:W-:Y:S02]  /*6840*/  SEL R80, R29, RZ, P6 ;  /* 0x000000ff1d507207 */ /* 0x004fe40003000000 */
[----:B------:R-:W-:-:S02]  /*6850*/  SEL R28, R28, RZ, P6 ;  /* 0x000000ff1c1c7207 */ /* 0x000fc40003000000 */
[----:B------:R-:W-:Y:S02]  /*6860*/  SEL R81, R30, RZ, P6 ;  /* 0x000000ff1e517207 */ /* 0x000fe40003000000 */
[----:B------:R-:W-:Y:S02]  /*6870*/  SEL R82, R31, RZ, P6 ;  /* 0x000000ff1f527207 */ /* 0x000fe40003000000 */
[----:B------:R-:W-:Y:S02]  /*6880*/  SEL R29, R83, RZ, P6 ;  /* 0x000000ff531d7207 */ /* 0x000fe40003000000 */
[----:B------:R-:W-:Y:S01]  /*6890*/  ISETP.GE.U32.AND P6, PT, R76, 0x90, PT ;  /* 0x000000904c00780c */ /* 0x000fe20003fc6070 */
[----:B------:R-:W-:Y:S01]  /*68a0*/  FADD R31, R81, R86 ;  /* 0x00000056511f7221 */ /* 0x000fe20000000000 */
[----:B------:R-:W-:-:S11]  /*68b0*/  FADD R28, R28, R87 ;  /* 0x000000571c1c7221 */ /* 0x000fd60000000000 */
[----:B------:R-:W-:Y:S01]  /*68c0*/  @P6 FSEL R12, R31, RZ, P5 ;  /* 0x000000ff1f0c6208 */ /* 0x000fe20002800000 */
[--C-:B------:R-:W-:Y:S02]  /*68d0*/  IMAD R31, R74, -0x240, R75.reuse ;  /* 0xfffffdc04a1f7824 */ /* 0x100fe400078e024b */
[----:B------:R-:W-:-:S04]  /*68e0*/  IMAD R75, R38, 0x240, R75 ;  /* 0x00000240264b7824 */ /* 0x000fc800078e024b */
[----:B------:R-:W-:Y:S01]  /*68f0*/  IMAD.HI R75, R75, 0x38e38e39, RZ ;  /* 0x38e38e394b4b7827 */ /* 0x000fe200078e02ff */
[----:B------:R-:W-:-:S03]  /*6900*/  @P6 FSEL R0, R28, RZ, P5 ;  /* 0x000000ff1c006208 */ /* 0x000fc60002800000 */
[----:B------:R-:W-:Y:S01]  /*6910*/  FADD R30, R80, R89 ;  /* 0x00000059501e7221 */ /* 0x000fe20000000000 */
[----:B------:R-:W-:-:S04]  /*6920*/  SHF.R.U32.HI R28, RZ, 0x1f, R75 ;  /* 0x0000001fff1c7819 */ /* 0x000fc8000001164b */
[----:B------:R-:W-:Y:S02]  /*6930*/  LEA.HI R28, R75, R28, RZ, 0x19 ;  /* 0x0000001c4b1c7211 */ /* 0x000fe400078fc8ff */
[----:B------:R-:W-:Y:S02]  /*6940*/  @P6 FSEL R16, R30, RZ, P5 ;  /* 0x000000ff1e106208 */ /* 0x000fe40002800000 */
[----:B------:R-:W-:-:S04]  /*6950*/  PRMT R30, R28, 0x9910, RZ ;  /* 0x000099101c1e7816 */ /* 0x000fc800000000ff */
        /* <DEDUP_REMOVED lines=8> */
[----:B------:R-:W-:-:S05]  /*69e0*/  IMAD R28, R28, 0x240, RZ ;  /* 0x000002401c1c7824 */ /* 0x000fca00078e02ff */
[----:B------:R-:W-:-:S05]  /*69f0*/  PRMT R28, R28, 0x9910, RZ ;  /* 0x000099101c1c7816 */ /* 0x000fca00000000ff */
[----:B------:R-:W-:Y:S02]  /*6a00*/  IMAD.IADD R31, R28, 0x1, R31 ;  /* 0x000000011c1f7824 */ /* 0x000fe400078e021f */
[----:B------:R-:W-:Y:S02]  /*6a10*/  IMAD.MOV.U32 R28, RZ, RZ, RZ ;  /* 0x000000ffff1c7224 */ /* 0x000fe400078e00ff */
[----:B------:R-:W-:-:S05]  /*6a20*/  IMAD.WIDE R52, R31, 0x4, R52 ;  /* 0x000000041f347825 */ /* 0x000fca00078e0234 */
[----:B------:R0:W2:Y:S01]  /*6a30*/  @P4 LDG.E.EL R28, desc[UR4][R52.64] ;  /* 0x00000004341c4981 */ /* 0x0000a2000c2e1900 */
[----:B------:R-:W-:Y:S02]  /*6a40*/  @P2 FSEL R45, R84, RZ, P0 ;  /* 0x000000ff542d2208 */ /* 0x000fe40000000000 */
[----:B------:R-:W-:Y:S02]  /*6a50*/  @P2 FSEL R43, R85, RZ, P0 ;  /* 0x000000ff552b2208 */ /* 0x000fe40000000000 */
[----:B------:R-:W-:Y:S02]  /*6a60*/  @P2 FSEL R58, R56, RZ, P0 ;  /* 0x000000ff383a2208 */ /* 0x000fe40000000000 */
[----:B------:R-:W-:Y:S02]  /*6a70*/  @P2 FSEL R46, R57, RZ, P0 ;  /* 0x000000ff392e2208 */ /* 0x000fe40000000000 */
[----:B------:R-:W-:Y:S01]  /*6a80*/  ISETP.NE.AND P2, PT, R78, RZ, PT ;  /* 0x000000ff4e00720c */ /* 0x000fe20003f45270 */
[----:B------:R-:W-:-:S03]  /*6a90*/  VIADD R3, R3, 0xffff8800 ;  /* 0xffff880003037836 */ /* 0x000fc60000000000 */
[----:B------:R-:W-:Y:S02]  /*6aa0*/  SEL R61, R61, RZ, P2 ;  /* 0x000000ff3d3d7207 */ /* 0x000fe40001000000 */
[----:B------:R-:W-:Y:S02]  /*6ab0*/  SEL R32, R32, RZ, P2 ;  /* 0x000000ff20207207 */ /* 0x000fe40001000000 */
[----:B------:R-:W-:Y:S02]  /*6ac0*/  SEL R30, R47, RZ, P3 ;  /* 0x000000ff2f1e7207 */ /* 0x000fe40001800000 */
[----:B------:R-:W-:Y:S01]  /*6ad0*/  SEL R47, R9, RZ, P2 ;  /* 0x000000ff092f7207 */ /* 0x000fe20001000000 */
[----:B------:R-:W-:Y:S01]  /*6ae0*/  FADD R9, R32, R61 ;  /* 0x0000003d20097221 */ /* 0x000fe20000000000 */
[----:B------:R-:W-:Y:S01]  /*6af0*/  SEL R73, R73, RZ, P4 ;  /* 0x000000ff49497207 */ /* 0x000fe20002000000 */
[----:B------:R-:W-:Y:S01]  /*6b00*/  FADD R29, R82, R29 ;  /* 0x0000001d521d7221 */ /* 0x000fe20000000000 */
[----:B------:R-:W-:Y:S01]  /*6b10*/  IMAD R32, R38, 0x600, R3 ;  /* 0x0000060026207824 */ /* 0x000fe200078e0203 */
[----:B------:R-:W-:-:S02]  /*6b20*/  SEL R54, R69, RZ, P2 ;  /* 0x000000ff45367207 */ /* 0x000fc40001000000 */
[----:B------:R-:W-:Y:S01]  /*6b30*/  SEL R5, R5, RZ, P2 ;  /* 0x000000ff05057207 */ /* 0x000fe20001000000 */
[----:B------:R-:W-:Y:S01]  /*6b40*/  IMAD.HI R32, R32, 0x2aaaaaab, RZ ;  /* 0x2aaaaaab20207827 */ /* 0x000fe200078e02ff */
[----:B------:R-:W-:Y:S02]  /*6b50*/  SEL R68, R68, RZ, P2 ;  /* 0x000000ff44447207 */ /* 0x000fe40001000000 */
[----:B0-----:R-:W-:Y:S02]  /*6b60*/  SEL R52, R67, RZ, P2 ;  /* 0x000000ff43347207 */ /* 0x001fe40001000000 */
[----:B------:R-:W-:Y:S02]  /*6b70*/  SEL R39, R39, RZ, P3 ;  /* 0x000000ff27277207 */ /* 0x000fe40001800000 */
[----:B------:R-:W-:-:S03]  /*6b80*/  SEL R72, R72, RZ, P1 ;  /* 0x000000ff48487207 */ /* 0x000fc60000800000 */
[----:B------:R-:W-:Y:S01]  /*6b90*/  FADD R30, R30, R39 ;  /* 0x000000271e1e7221 */ /* 0x000fe20000000000 */
[----:B------:R-:W-:Y:S01]  /*6ba0*/  IMAD.IADD R39, R44, 0x1, R3 ;  /* 0x000000012c277824 */ /* 0x000fe200078e0203 */
[----:B------:R-:W-:Y:S02]  /*6bb0*/  SEL R66, R66, RZ, P1 ;  /* 0x000000ff42427207 */ /* 0x000fe40000800000 */
[----:B------:R-:W-:Y:S02]  /*6bc0*/  SEL R35, R35, RZ, P1 ;  /* 0x000000ff23237207 */ /* 0x000fe40000800000 */
[----:B------:R-:W-:Y:S02]  /*6bd0*/  SEL R71, R71, RZ, P1 ;  /* 0x000000ff47477207 */ /* 0x000fe40000800000 */
[----:B------:R-:W-:Y:S02]  /*6be0*/  SEL R70, R70, RZ, P3 ;  /* 0x000000ff46467207 */ /* 0x000fe40001800000 */
[----:B------:R-:W-:-:S05]  /*6bf0*/  SEL R41, R41, RZ, P3 ;  /* 0x000000ff29297207 */ /* 0x000fca0001800000 */
[----:B------:R-:W-:Y:S01]  /*6c00*/  FADD R70, R41, R70 ;  /* 0x0000004629467221 */ /* 0x000fe20000000000 */
[----:B------:R-:W-:Y:S02]  /*6c10*/  SEL R59, R59, RZ, P3 ;  /* 0x000000ff3b3b7207 */ /* 0x000fe40001800000 */
[----:B------:R-:W-:Y:S02]  /*6c20*/  SEL R62, R62, RZ, P3 ;  /* 0x000000ff3e3e7207 */ /* 0x000fe40001800000 */
[----:B--2---:R-:W-:-:S05]  /*6c30*/  SEL R28, R28, RZ, P4 ;  /* 0x000000ff1c1c7207 */ /* 0x004fca0002000000 */
[----:B------:R-:W-:Y:S01]  /*6c40*/  FADD R28, R28, R73 ;  /* 0x000000491c1c7221 */ /* 0x000fe20000000000 */
[----:B------:R-:W-:Y:S02]  /*6c50*/  @P6 FSEL R28, R29, RZ, P5 ;  /* 0x000000ff1d1c6208 */ /* 0x000fe40002800000 */
[----:B------:R-:W-:Y:S01]  /*6c60*/  SEL R29, R7, RZ, P2 ;  /* 0x000000ff071d7207 */ /* 0x000fe20001000000 */
[----:B------:R-:W-:Y:S01]  /*6c70*/  FADD R7, R5, R54 ;  /* 0x0000003605077221 */ /* 0x000fe20000000000 */
[----:B------:R-:W-:Y:S01]  /*6c80*/  FADD R5, R68, R47 ;  /* 0x0000002f44057221 */ /* 0x000fe20000000000 */
        /* <DEDUP_REMOVED lines=10> */
[----:B------:R-:W-:-:S04]  /*6d30*/  IMAD.HI R32, R3, 0x2aaaaaab, RZ ;  /* 0x2aaaaaab03207827 */ /* 0x000fc800078e02ff */
[----:B------:R-:W-:Y:S01]  /*6d40*/  FADD R29, R52, R29 ;  /* 0x0000001d341d7221 */ /* 0x000fe20000000000 */
[----:B------:R-:W-:-:S04]  /*6d50*/  SHF.R.U32.HI R53, RZ, 0x1f, R32 ;  /* 0x0000001fff357819 */ /* 0x000fc80000011620 */
[----:B------:R-:W-:Y:S02]  /*6d60*/  LEA.HI R52, R32, R53, RZ, 0x18 ;  /* 0x0000003520347211 */ /* 0x000fe400078fc0ff */
[----:B------:R-:W-:-:S05]  /*6d70*/  PRMT R32, R47, 0x9910, RZ ;  /* 0x000099102f207816 */ /* 0x000fca00000000ff */
[----:B------:R-:W-:Y:S02]  /*6d80*/  IMAD R32, R32, 0x600, RZ ;  /* 0x0000060020207824 */ /* 0x000fe400078e02ff */
[----:B------:R-:W-:-:S03]  /*6d90*/  IMAD R47, R52, -0x600, R3 ;  /* 0xfffffa00342f7824 */ /* 0x000fc600078e0203 */
[----:B------:R-:W-:-:S05]  /*6da0*/  PRMT R32, R32, 0x9910, RZ ;  /* 0x0000991020207816 */ /* 0x000fca00000000ff */
[----:B------:R-:W-:Y:S02]  /*6db0*/  IMAD.IADD R47, R32, 0x1, R47 ;  /* 0x00000001202f7824 */ /* 0x000fe400078e022f */
[----:B------:R-:W-:-:S05]  /*6dc0*/  VIADD R32, R13, 0xffffa200 ;  /* 0xffffa2000d207836 */ /* 0x000fca0000000000 */
        /* <DEDUP_REMOVED lines=9> */
[----:B------:R-:W-:Y:S02]  /*6e60*/  LOP3.LUT R32, R32, 0x7c, RZ, 0xc0, !PT ;  /* 0x0000007c20207812 */ /* 0x000fe400078ec0ff */
[----:B------:R-:W-:-:S03]  /*6e70*/  ISETP.GE.U32.AND P6, PT, R65, 0x600, PT ;  /* 0x000006004100780c */ /* 0x000fc60003fc6070 */
[----:B------:R-:W-:-:S05]  /*6e80*/  IMAD.MOV R32, RZ, RZ, -R32 ;  /* 0x000000ffff207224 */ /* 0x000fca00078e0a20 */
[----:B------:R-:W-:Y:S02]  /*6e90*/  PRMT R32, R32, 0x7710, RZ ;  /* 0x0000771020207816 */ /* 0x000fe400000000ff */
[----:B------:R-:W-:-:S03]  /*6ea0*/  ISETP.GE.U32.AND P5, PT, R60, 0x180, PT ;  /* 0x000001803c00780c */ /* 0x000fc60003fa6070 */
[----:B------:R-:W-:Y:S02]  /*6eb0*/  IMAD.IADD R41, R41, 0x1, R32 ;  /* 0x0000000129297824 */ /* 0x000fe400078e0220 */
[----:B------:R-:W-:Y:S01]  /*6ec0*/  IMAD.HI R32, R39, 0x2aaaaaab, RZ ;  /* 0x2aaaaaab27207827 */ /* 0x000fe200078e02ff */
[----:B------:R-:W-:-:S04]  /*6ed0*/  @P6 FSEL R37, R30, R43, !P5 ;  /* 0x0000002b1e256208 */ /* 0x000fc80006800000 */
[----:B------:R-:W-:-:S04]  /*6ee0*/  SHF.R.U32.HI R43, RZ, 0x1f, R32 ;  /* 0x0000001fff2b7819 */ /* 0x000fc80000011620 */
[----:B------:R-:W-:Y:S02]  /*6ef0*/  LEA.HI R44, R32, R43, RZ, 0x18 ;  /* 0x0000002b202c7211 */ /* 0x000fe400078fc0ff */
[----:B------:R-:W-:-:S05]  /*6f00*/  PRMT R32, R41, 0x9910, RZ ;  /* 0x0000991029207816 */ /* 0x000fca00000000ff */
[----:B------:R-:W-:Y:S02]  /*6f10*/  IMAD R32, R32, 0x600, RZ ;  /* 0x0000060020207824 */ /* 0x000fe400078e02ff */
[----:B------:R-:W-:-:S03]  /*6f20*/  IMAD R41, R44, -0x600, R39 ;  /* 0xfffffa002c297824 */ /* 0x000fc600078e0227 */
[----:B------:R-:W-:Y:S02]  /*6f30*/  PRMT R32, R32, 0x9910, RZ ;  /* 0x0000991020207816 */ /* 0x000fe400000000ff */
[----:B------:R-:W-:-:S03]  /*6f40*/  @P6 FSEL R19, R70, R45, !P5 ;  /* 0x0000002d46136208 */ /* 0x000fc60006800000 */
[----:B------:R-:W-:-:S04]  /*6f50*/  IMAD.IADD R41, R32, 0x1, R41 ;  /* 0x0000000120297824 */ /* 0x000fc800078e0229 */
[----:B------:R-:W-:-:S04]  /*6f60*/  IMAD.WIDE R44, R41, 0x4, R48 ;  /* 0x00000004292c7825 */ /* 0x000fc800078e0230 */
        /* <DEDUP_REMOVED lines=10> */
[----:B------:R-:W-:-:S03]  /*7010*/  ISETP.LT.AND P2, PT, R11, 0x60500, !P1 ;  /* 0x000605000b00780c */ /* 0x000fc60004f41270 */
[----:B------:R-:W-:-:S05]  /*7020*/  IMAD.MOV R40, RZ, RZ, -R40 ;  /* 0x000000ffff287224 */ /* 0x000fca00078e0a28 */
[----:B------:R-:W-:Y:S01]  /*7030*/  PRMT R40, R40, 0x7710, RZ ;  /* 0x0000771028287816 */ /* 0x000fe200000000ff */
[----:B------:R-:W-:-:S04]  /*7040*/  IMAD.MOV.U32 R32, RZ, RZ, RZ ;  /* 0x000000ffff207224 */ /* 0x000fc800078e00ff */
[----:B------:R-:W-:Y:S02]  /*7050*/  IMAD.IADD R43, R43, 0x1, R40 ;  /* 0x000000012b2b7824 */ /* 0x000fe400078e0228 */
[----:B------:R-:W-:Y:S01]  /*7060*/  IMAD.HI R40, R41, 0x2aaaaaab, RZ ;  /* 0x2aaaaaab29287827 */ /* 0x000fe200078e02ff */
[----:B------:R0:W2:Y:S04]  /*7070*/  @P2 LDG.E.EL R32, desc[UR4][R44.64] ;  /* 0x000000042c202981 */ /* 0x0000a8000c2e1900 */
[----:B0-----:R-:W-:-:S04]  /*7080*/  SHF.R.U32.HI R45, RZ, 0x1f, R40 ;  /* 0x0000001fff2d7819 */ /* 0x001fc80000011628 */
[----:B------:R-:W-:Y:S02]  /*7090*/  LEA.HI R44, R40, R45, RZ, 0x18 ;  /* 0x0000002d282c7211 */ /* 0x000fe400078fc0ff */
[----:B------:R-:W-:-:S05]  /*70a0*/  PRMT R40, R43, 0x9910, RZ ;  /* 0x000099102b287816 */ /* 0x000fca00000000ff */
[----:B------:R-:W-:Y:S02]  /*70b0*/  IMAD R40, R40, 0x600, RZ ;  /* 0x0000060028287824 */ /* 0x000fe400078e02ff */
[----:B------:R-:W-:-:S03]  /*70c0*/  IMAD R43, R44, -0x600, R41 ;  /* 0xfffffa002c2b7824 */ /* 0x000fc600078e0229 */
[----:B------:R-:W-:-:S05]  /*70d0*/  PRMT R40, R40, 0x9910, RZ ;  /* 0x0000991028287816 */ /* 0x000fca00000000ff */
[----:B------:R-:W-:Y:S02]  /*70e0*/  IMAD.IADD R43, R40, 0x1, R43 ;  /* 0x00000001282b7824 */ /* 0x000fe400078e022b */
[----:B------:R-:W-:Y:S02]  /*70f0*/  FADD R59, R62, R59 ;  /* 0x0000003b3e3b7221 */ /* 0x000fe40000000000 */
[----:B------:R-:W-:-:S04]  /*7100*/  IMAD.WIDE R44, R43, 0x4, R48 ;  /* 0x000000042b2c7825 */ /* 0x000fc800078e0230 */
[----:B------:R-:W-:Y:S02]  /*7110*/  IMAD.IADD R43, R42, 0x1, R3 ;  /* 0x000000012a2b7824 */ /* 0x000fe400078e0203 */
[----:B------:R-:W-:Y:S01]  /*7120*/  FADD R31, R71, R66 ;  /* 0x00000042471f7221 */ /* 0x000fe20000000000 */
[----:B------:R-:W-:Y:S01]  /*7130*/  @P6 FSEL R31, R59, R46, !P5 ;  /* 0x0000002e3b1f6208 */ /* 0x000fe20006800000 */
[----:B------:R-:W-:Y:S02]  /*7140*/  IMAD R38, R38, 0x600, R43 ;  /* 0x0000060026267824 */ /* 0x000fe400078e022b */
[----:B------:R-:W-:Y:S02]  /*7150*/  IMAD.MOV.U32 R30, RZ, RZ, RZ ;  /* 0x000000ffff1e7224 */ /* 0x000fe400078e00ff */
[----:B------:R-:W-:-:S04]  /*7160*/  IMAD.WIDE R46, R47, 0x4, R48 ;  /* 0x000000042f2e7825 */ /* 0x000fc800078e0230 */
[----:B------:R-:W-:Y:S01]  /*7170*/  IMAD.HI R38, R38, 0x2aaaaaab, RZ ;  /* 0x2aaaaaab26267827 */ /* 0x000fe200078e02ff */
[----:B------:R0:W3:Y:S04]  /*7180*/  @P2 LDG.E.EL R30, desc[UR4][R46.64] ;  /* 0x000000042e1e2981 */ /* 0x0000e8000c2e1900 */
[----:B0-----:R-:W-:-:S04]  /*7190*/  SHF.R.U32.HI R47, RZ, 0x1f, R38 ;  /* 0x0000001fff2f7819 */ /* 0x001fc80000011626 */
        /* <DEDUP_REMOVED lines=8> */
[----:B------:R-:W-:-:S04]  /*7220*/  IMAD.MOV.U32 R40, RZ, RZ, RZ ;  /* 0x000000ffff287224 */ /* 0x000fc800078e00ff */
[----:B------:R-:W-:Y:S02]  /*7230*/  IMAD.IADD R47, R47, 0x1, R38 ;  /* 0x000000012f2f7824 */ /* 0x000fe400078e0226 */
[----:B------:R-:W-:Y:S01]  /*7240*/  IMAD.HI R38, R43, 0x2aaaaaab, RZ ;  /* 0x2aaaaaab2b267827 */ /* 0x000fe200078e02ff */
[----:B------:R0:W4:Y:S04]  /*7250*/  @P2 LDG.E.EL R40, desc[UR4][R44.64] ;  /* 0x000000042c282981 */ /* 0x000128000c2e1900 */
[----:B0-----:R-:W-:-:S04]  /*7260*/  SHF.R.U32.HI R45, RZ, 0x1f, R38 ;  /* 0x0000001fff2d7819 */ /* 0x001fc80000011626 */
[----:B------:R-:W-:-:S05]  /*7270*/  LEA.HI R42, R38, R45, RZ, 0x18 ;  /* 0x0000002d262a7211 */ /* 0x000fca00078fc0ff */
[----:B------:R-:W-:Y:S01]  /*7280*/  IMAD R45, R42, -0x600, R43 ;  /* 0xfffffa002a2d7824 */ /* 0x000fe200078e022b */
        /* <DEDUP_REMOVED lines=9> */
[----:B------:R-:W-:Y:S02]  /*7320*/  PRMT R3, R3, 0x9910, RZ ;  /* 0x0000991003037816 */ /* 0x000fe400000000ff */
[----:B------:R-:W-:-:S03]  /*7330*/  PRMT R38, R47, 0x9910, RZ ;  /* 0x000099102f267816 */ /* 0x000fc600000000ff */
[----:B------:R-:W-:Y:S02]  /*7340*/  IMAD R3, R3, 0x18, RZ ;  /* 0x0000001803037824 */ /* 0x000fe400078e02ff */
[----:B------:R-:W-:Y:S02]  /*7350*/  IMAD R38, R38, 0x600, RZ ;  /* 0x0000060026267824 */ /* 0x000fe400078e02ff */
[----:B------:R-:W-:-:S03]  /*7360*/  IMAD.MOV R3, RZ, RZ, -R3 ;  /* 0x000000ffff037224 */ /* 0x000fc600078e0a03 */
[----:B------:R-:W-:Y:S02]  /*7370*/  PRMT R38, R38, 0x9910, RZ ;  /* 0x0000991026267816 */ /* 0x000fe400000000ff */
[----:B------:R-:W-:-:S03]  /*7380*/  PRMT R3, R3, 0x7710, RZ ;  /* 0x0000771003037816 */ /* 0x000fc600000000ff */
[----:B------:R-:W-:Y:S02]  /*7390*/  IMAD.IADD R45, R38, 0x1, R45 ;  /* 0x00000001262d7824 */ /* 0x000fe400078e022d */
[----:B------:R-:W-:Y:S02]  /*73a0*/  IMAD.IADD R42, R42, 0x1, R3 ;  /* 0x000000012a2a7824 */ /* 0x000fe400078e0203 */
[----:B------:R-:W-:-:S03]  /*73b0*/  IMAD.WIDE R48, R45, 0x4, R48 ;  /* 0x000000042d307825 */ /* 0x000fc600078e0230 */
[----:B------:R-:W-:Y:S02]  /*73c0*/  PRMT R45, R42, 0x9910, RZ ;  /* 0x000099102a2d7816 */ /* 0x000fe400000000ff */
        /* <DEDUP_REMOVED lines=16> */
[----:B------:R0:W5:Y:S04]  /*74d0*/  @P2 LDG.E.EL R3, desc[UR4][R44.64] ;  /* 0x000000042c032981 */ /* 0x000168000c2e1900 */
[----:B0-----:R-:W-:Y:S02]  /*74e0*/  PRMT R45, R42, 0x9910, RZ ;  /* 0x000099102a2d7816 */ /* 0x001fe400000000ff */
[----:B------:R-:W-:-:S04]  /*74f0*/  SHF.R.S32.HI R42, RZ, 0x1f, R41 ;  /* 0x0000001fff2a7819 */ /* 0x000fc80000011429 */
[----:B------:R-:W-:-:S04]  /*7500*/  LEA.HI R42, R42, R41, RZ, 0x6 ;  /* 0x000000292a2a7211 */ /* 0x000fc800078f30ff */
[----:B------:R-:W-:-:S04]  /*7510*/  SHF.R.U32.HI R42, RZ, 0x6, R42 ;  /* 0x00000006ff2a7819 */ /* 0x000fc8000001162a */
[----:B------:R-:W-:Y:S01]  /*7520*/  PRMT R39, R42, 0x9910, RZ ;  /* 0x000099102a277816 */ /* 0x000fe200000000ff */
[----:B------:R-:W-:-:S04]  /*7530*/  IMAD.MOV.U32 R38, RZ, RZ, RZ ;  /* 0x000000ffff267224 */ /* 0x000fc800078e00ff */
[----:B------:R-:W-:Y:S02]  /*7540*/  IMAD R39, R39, 0x2aab, RZ ;  /* 0x00002aab27277824 */ /* 0x000fe400078e02ff */
[----:B------:R0:W5:Y:S03]  /*7550*/  @P2 LDG.E.EL R38, desc[UR4][R48.64] ;  /* 0x0000000430262981 */ /* 0x000166000c2e1900 */
[----:B------:R-:W-:-:S04]  /*7560*/  SHF.R.S32.HI R39, RZ, 0x10, R39 ;  /* 0x00000010ff277819 */ /* 0x000fc80000011427 */
[----:B0-----:R-:W-:-:S04]  /*7570*/  LOP3.LUT R48, R39, 0xffff, RZ, 0xc0, !PT ;  /* 0x0000ffff27307812 */ /* 0x001fc800078ec0ff */
[----:B------:R-:W-:-:S04]  /*7580*/  SHF.R.U32.HI R39, RZ, 0xf, R48 ;  /* 0x0000000fff277819 */ /* 0x000fc80000011630 */
[----:B------:R-:W-:-:S04]  /*7590*/  LEA.HI R39, R48, R39, RZ, 0x1e ;  /* 0x0000002730277211 */ /* 0x000fc800078ff0ff */
[----:B------:R-:W-:-:S05]  /*75a0*/  PRMT R39, R39, 0x9910, RZ ;  /* 0x0000991027277816 */ /* 0x000fca00000000ff */
[----:B------:R-:W-:-:S04]  /*75b0*/  IMAD R39, R39, 0x18, RZ ;  /* 0x0000001827277824 */ /* 0x000fc800078e02ff */
[----:B------:R-:W-:-:S05]  /*75c0*/  IMAD.MOV R39, RZ, RZ, -R39 ;  /* 0x000000ffff277224 */ /* 0x000fca00078e0a27 */
[----:B------:R-:W-:-:S05]  /*75d0*/  PRMT R39, R39, 0x7710, RZ ;  /* 0x0000771027277816 */ /* 0x000fca00000000ff */
[----:B------:R-:W-:Y:S01]  /*75e0*/  IMAD.IADD R39, R42, 0x1, R39 ;  /* 0x000000012a277824 */ /* 0x000fe200078e0227 */
[----:B------:R-:W-:-:S04]  /*75f0*/  SHF.R.S32.HI R42, RZ, 0x1f, R43 ;  /* 0x0000001fff2a7819 */ /* 0x000fc8000001142b */
[----:B------:R-:W-:-:S04]  /*7600*/  LEA.HI R42, R42, R43, RZ, 0x6 ;  /* 0x0000002b2a2a7211 */ /* 0x000fc800078f30ff */
[----:B------:R-:W-:-:S04]  /*7610*/  SHF.R.U32.HI R42, RZ, 0x6, R42 ;  /* 0x00000006ff2a7819 */ /* 0x000fc8000001162a */
[----:B------:R-:W-:Y:S01]  /*7620*/  PRMT R41, R42, 0x9910, RZ ;  /* 0x000099102a297816 */ /* 0x000fe200000000ff */
[----:B------:R-:W-:-:S04]  /*7630*/  IMAD.MOV.U32 R46, RZ, RZ, RZ ;  /* 0x000000ffff2e7224 */ /* 0x000fc800078e00ff */
[----:B------:R-:W-:Y:S02]  /*7640*/  IMAD R41, R41, 0x2aab, RZ ;  /* 0x00002aab29297824 */ /* 0x000fe400078e02ff */
[----:B------:R-:W-:-:S03]  /*7650*/  IMAD.WIDE R44, R45, 0x4, R50 ;  /* 0x000000042d2c7825 */ /* 0x000fc600078e0232 */
[----:B------:R-:W-:Y:S02]  /*7660*/  SHF.R.S32.HI R41, RZ, 0x10, R41 ;  /* 0x00000010ff297819 */ /* 0x000fe40000011429 */
[----:B------:R0:W5:Y:S02]  /*7670*/  @P2 LDG.E.EL R46, desc[UR4][R44.64] ;  /* 0x000000042c2e2981 */ /* 0x000164000c2e1900 */
        /* <DEDUP_REMOVED lines=8> */
[----:B------:R-:W-:-:S04]  /*7700*/  PRMT R43, R39, 0x9910, RZ ;  /* 0x00009910272b7816 */ /* 0x000fc800000000ff */
[----:B------:R-:W-:Y:S01]  /*7710*/  PRMT R39, R42, 0x9910, RZ ;  /* 0x000099102a277816 */ /* 0x000fe200000000ff */
[----:B------:R-:W-:-:S04]  /*7720*/  IMAD.WIDE R42, R43, 0x4, R50 ;  /* 0x000000042b2a7825 */ /* 0x000fc800078e0232 */
[----:B------:R-:W-:-:S04]  /*7730*/  IMAD.WIDE R50, R39, 0x4, R50 ;  /* 0x0000000427327825 */ /* 0x000fc800078e0232 */
[----:B------:R-:W-:Y:S02]  /*7740*/  IMAD.MOV.U32 R39, RZ, RZ, RZ ;  /* 0x000000ffff277224 */ /* 0x000fe400078e00ff */
[----:B------:R-:W-:-:S04]  /*7750*/  IMAD.MOV.U32 R41, RZ, RZ, RZ ;  /* 0x000000ffff297224 */ /* 0x000fc800078e00ff */
[----:B------:R-:W5:Y:S04]  /*7760*/  @P2 LDG.E.EL R39, desc[UR4][R42.64] ;  /* 0x000000042a272981 */ /* 0x000f68000c2e1900 */
[----:B------:R-:W5:Y:S01]  /*7770*/  @P2 LDG.E.EL R41, desc[UR4][R50.64] ;  /* 0x0000000432292981 */ /* 0x000f62000c2e1900 */
[----:B------:R-:W-:Y:S02]  /*7780*/  SEL R64, R64, RZ, P3 ;  /* 0x000000ff40407207 */ /* 0x000fe40001800000 */
[----:B------:R-:W-:Y:S02]  /*7790*/  SEL R63, R63, RZ, P3 ;  /* 0x000000ff3f3f7207 */ /* 0x000fe40001800000 */
[----:B----4-:R-:W-:-:S03]  /*77a0*/  SEL R40, R40, RZ, P2 ;  /* 0x000000ff28287207 */ /* 0x010fc60001000000 */
[----:B------:R-:W-:Y:S01]  /*77b0*/  FADD R63, R63, R64 ;  /* 0x000000403f3f7221 */ /* 0x000fe20000000000 */
[----:B------:R-:W-:-:S04]  /*77c0*/  FADD R35, R35, R72 ;  /* 0x0000004823237221 */ /* 0x000fc80000000000 */
[----:B------:R-:W-:Y:S02]  /*77d0*/  @P6 FSEL R35, R63, R58, !P5 ;  /* 0x0000003a3f236208 */ /* 0x000fe40006800000 */
[----:B------:R-:W-:Y:S02]  /*77e0*/  ISETP.GE.AND P5, PT, R15, 0x4000, PT ;  /* 0x000040000f00780c */ /* 0x000fe40003fa6270 */
[----:B------:R-:W-:Y:S02]  /*77f0*/  ISETP.NE.AND P0, PT, R77, RZ, PT ;  /* 0x000000ff4d00720c */ /* 0x000fe40003f05270 */
[----:B------:R-:W-:Y:S02]  /*7800*/  ISETP.GE.U32.AND P4, PT, R33, 0x600, PT ;  /* 0x000006002100780c */ /* 0x000fe40003f86070 */
[----:B---3--:R-:W-:Y:S02]  /*7810*/  SEL R30, R30, RZ, P2 ;  /* 0x000000ff1e1e7207 */ /* 0x008fe40001000000 */
[----:B--2---:R-:W-:-:S05]  /*7820*/  SEL R32, R32, RZ, P2 ;  /* 0x000000ff20207207 */ /* 0x004fca0001000000 */
[----:B------:R-:W-:Y:S02]  /*7830*/  @P5 FSEL R24, R10, R19, !P0 ;  /* 0x000000130a185208 */ /* 0x000fe40004000000 */
[----:B------:R-:W-:Y:S02]  /*7840*/  @P5 FSEL R25, R36, R37, !P0 ;  /* 0x0000002524195208 */ /* 0x000fe40004000000 */
[----:B------:R-:W-:Y:S02]  /*7850*/  @P5 FSEL R26, R34, R35, !P0 ;  /* 0x00000023221a5208 */ /* 0x000fe40004000000 */
[----:B------:R-:W-:Y:S02]  /*7860*/  @P5 FSEL R27, R18, R31, !P0 ;  /* 0x0000001f121b5208 */ /* 0x000fe40004000000 */
[----:B------:R-:W-:Y:S02]  /*7870*/  ISETP.GE.AND P0, PT, R17, 0x60500, PT ;  /* 0x000605001100780c */ /* 0x000fe40003f06270 */
[----:B------:R-:W-:-:S02]  /*7880*/  ISETP.GE.AND P6, PT, R13, 0x4000, PT ;  /* 0x000040000d00780c */ /* 0x000fc40003fc6270 */
[----:B------:R-:W-:Y:S02]  /*7890*/  ISETP.GE.U32.AND P5, PT, R14, 0x1800, PT ;  /* 0x000018000e00780c */ /* 0x000fe40003fa6070 */
[----:B-----5:R-:W-:Y:S02]  /*78a0*/  SEL R3, R3, RZ, P2 ;  /* 0x000000ff03037207 */ /* 0x020fe40001000000 */
[----:B------:R-:W-:-:S03]  /*78b0*/  SEL R38, R38, RZ, P2 ;  /* 0x000000ff26267207 */ /* 0x000fc60001000000 */
[----:B------:R-:W-:-:S05]  /*78c0*/  FADD R3, R30, R3 ;  /* 0x000000031e037221 */ /* 0x000fca0000000000 */
[----:B------:R-:W-:-:S04]  /*78d0*/  @P4 FSEL R9, R3, R0, !P1 ;  /* 0x0000000003094208 */ /* 0x000fc80004800000 */
[----:B------:R-:W-:Y:S02]  /*78e0*/  @P6 FSEL R20, R8, R9, !P5 ;  /* 0x0000000908146208 */ /* 0x000fe40006800000 */
[----:B------:R-:W-:-:S05]  /*78f0*/  SEL R45, R46, RZ, P2 ;  /* 0x000000ff2e2d7207 */ /* 0x000fca0001000000 */
[----:B------:R-:W-:-:S05]  /*7900*/  FADD R45, R32, R45 ;  /* 0x0000002d202d7221 */ /* 0x000fca0000000000 */
[----:B------:R-:W-:-:S04]  /*7910*/  @P4 FSEL R7, R45, R16, !P1 ;  /* 0x000000102d074208 */ /* 0x000fc80004800000 */
[----:B------:R-:W-:Y:S02]  /*7920*/  @P6 FSEL R21, R6, R7, !P5 ;  /* 0x0000000706156208 */ /* 0x000fe40006800000 */
[----:B------:R-:W-:Y:S02]  /*7930*/  SEL R39, R39, RZ, P2 ;  /* 0x000000ff27277207 */ /* 0x000fe40001000000 */
[----:B------:R-:W-:-:S03]  /*7940*/  SEL R41, R41, RZ, P2 ;  /* 0x000000ff29297207 */ /* 0x000fc60001000000 */
[----:B------:R-:W-:Y:S02]  /*7950*/  FADD R15, R40, R39 ;  /* 0x00000027280f7221 */ /* 0x000fe40000000000 */
[----:B------:R-:W-:Y:S02]  /*7960*/  FADD R41, R38, R41 ;  /* 0x0000002926297221 */ /* 0x000fe40000000000 */
[----:B------:R-:W0:Y:S01]  /*7970*/  LDC.64 R38, c[0x0][0x270] ;  /* 0x00009c00ff267b82 */ /* 0x000e220000000a00 */
[----:B------:R-:W-:Y:S02]  /*7980*/  ISETP.GE.AND P2, PT, R11, 0x60500, PT ;  /* 0x000605000b00780c */ /* 0x000fe40003f46270 */
[----:B------:R-:W-:Y:S02]  /*7990*/  @P4 FSEL R5, R15, R12, !P1 ;  /* 0x0000000c0f054208 */ /* 0x000fe40004800000 */
[----:B------:R-:W-:Y:S02]  /*79a0*/  @P4 FSEL R29, R41, R28, !P1 ;  /* 0x0000001c291d4208 */ /* 0x000fe40004800000 */
[----:B------:R-:W-:-:S02]  /*79b0*/  @P6 FSEL R22, R4, R5, !P5 ;  /* 0x0000000504166208 */ /* 0x000fc40006800000 */
[----:B------:R-:W-:Y:S01]  /*79c0*/  @P6 FSEL R23, R2, R29, !P5 ;  /* 0x0000001d02176208 */ /* 0x000fe20006800000 */
[----:B0-----:R-:W-:-:S05]  /*79d0*/  IMAD.WIDE R10, R17, 0x4, R38 ;  /* 0x00000004110a7825 */ /* 0x001fca00078e0226 */
[----:B------:R0:W-:Y:S02]  /*79e0*/  @!P0 STG.E.128 desc[UR4][R10.64], R24 ;  /* 0x000000180a008986 */ /* 0x0001e4000c101d04 */
[----:B0-----:R-:W-:Y:S05]  /*79f0*/  @P2 EXIT ;  /* 0x000000000000294d */ /* 0x001fea0003800000 */
[----:B------:R-:W-:Y:S01]  /*7a00*/  STG.E.128 desc[UR4][R10.64+0x800], R20 ;  /* 0x000800140a007986 */ /* 0x000fe2000c101d04 */
[----:B------:R-:W-:Y:S05]  /*7a10*/  EXIT ;  /* 0x000000000000794d */ /* 0x000fea0003800000 */
.L_x_0:
[----:B------:R-:W-:-:S00]  /*7a20*/  BRA `(.L_x_0) ;  /* 0xfffffffc00fc7947 */ /* 0x000fc0000383ffff */
[----:B------:R-:W-:-:S00]  /*7a30*/  NOP ;  /* 0x0000000000007918 */ /* 0x000fc00000000000 */
        /* <DEDUP_REMOVED lines=12> */
.L_x_1:


//--------------------- .nv.constant0.triton_poi_fused_cat_19 --------------------------
	.section	.nv.constant0.triton_poi_fused_cat_19,"a",@progbits
	.sectionflags	@""
	.align	4
.nv.constant0.triton_poi_fused_cat_19:
	.zero		636
